// auto-generated by cutlass_sweep.gemm — config: {"arch": "sm_90", "cluster_m": 1, "cluster_n": 1, "dtype": "e4m3", "dtype_b": "e4m3", "layout": "tt", "stages": 0, "tile_k": 128, "tile_m": 64, "tile_n": 256}
#include "cutlass/cutlass.h"
#include "cutlass/gemm/collective/collective_builder.hpp"
#include "cutlass/gemm/device/gemm_universal_adapter.h"
#include "cutlass/gemm/kernel/gemm_universal.hpp"
#include "cutlass/epilogue/collective/collective_builder.hpp"

using ElemA = cutlass::float_e4m3_t;
using ElemB = cutlass::float_e4m3_t;
using ElemCD = cutlass::float_e4m3_t;
using Acc  = float;
using TileShape    = cute::Shape<cute::_64, cute::_256, cute::_128>;
using ClusterShape = cute::Shape<cute::_1, cute::_1, cute::_1>;

using CollectiveEpilogue = typename cutlass::epilogue::collective::CollectiveBuilder<
    cutlass::arch::Sm90, cutlass::arch::OpClassTensorOp,
    TileShape, ClusterShape,
    cutlass::epilogue::collective::EpilogueTileAuto,
    Acc, Acc,
    ElemCD, cutlass::layout::RowMajor, 128 / cutlass::sizeof_bits<ElemCD>::value,
    ElemCD, cutlass::layout::RowMajor, 128 / cutlass::sizeof_bits<ElemCD>::value,
    cutlass::epilogue::collective::EpilogueScheduleAuto
  >::CollectiveOp;

using CollectiveMainloop = typename cutlass::gemm::collective::CollectiveBuilder<
    cutlass::arch::Sm90, cutlass::arch::OpClassTensorOp,
    ElemA, cutlass::layout::ColumnMajor, 128 / cutlass::sizeof_bits<ElemA>::value,
    ElemB, cutlass::layout::ColumnMajor, 128 / cutlass::sizeof_bits<ElemB>::value,
    Acc,
    TileShape, ClusterShape,
    cutlass::gemm::collective::StageCountAutoCarveout<static_cast<int>(sizeof(typename CollectiveEpilogue::SharedStorage))>,
    cutlass::gemm::collective::KernelScheduleAuto
  >::CollectiveOp;

using GemmKernel = cutlass::gemm::kernel::GemmUniversal<
    cute::Shape<int,int,int,int>,
    CollectiveMainloop,
    CollectiveEpilogue
>;
using Gemm = cutlass::gemm::device::GemmUniversalAdapter<GemmKernel>;

// Force the device kernel symbol into the cubin without needing a host main.
auto* _anchor = &cutlass::device_kernel<GemmKernel>;


// ===== COMPILED SASS (sm_90a) =====

	.target	sm_90a

	.elftype	@"ET_EXEC"


//--------------------- .note.nv.tkinfo           --------------------------
	.section	.note.nv.tkinfo,"",@"SHT_NOTE"
	.sectionflags	@"SHF_NOTE_NV_TKINFO"
	.tkinfo
        /*0018*/ 	.word	0x00000002
        /*0030*/ 	.string	""
        /*0030*/ 	.string	"ptxas"
        /*0030*/ 	.string	"Cuda compilation tools, release 13.0, V13.0.88"
        /*0030*/ 	.string	"Build cuda_13.0.r13.0/compiler.36424714_0"
        /*0030*/ 	.string	"-arch sm_90a -m 64 "



//--------------------- .note.nv.cuinfo           --------------------------
	.section	.note.nv.cuinfo,"",@"SHT_NOTE"
	.sectionflags	@"SHF_NOTE_NV_CUINFO"
        /*0018*/ 	.short	0x0002
        /*001a*/ 	.short	0x005a
        /*001c*/ 	.short	0x0082
	.zero		2


//--------------------- .nv.info                  --------------------------
	.section	.nv.info,"",@"SHT_CUDA_INFO"
	.align	4


	//----- nvinfo : EIATTR_REGCOUNT
	.align		4
        /*0000*/ 	.byte	0x04, 0x2f
        /*0002*/ 	.short	(.L_16 - .L_15)
	.align		4
.L_15:
        /*0004*/ 	.word	index@(_ZN7cutlass13device_kernelINS_4gemm6kernel13GemmUniversalIN4cute5tupleIJiiiiEEENS1_10collective13CollectiveMmaINS1_39MainloopSm90TmaGmmaRmemAWarpSpecializedILi5ENS5_IJNS4_1CILi1EEESB_SB_EEENS1_32KernelTmaWarpSpecializedPingpongEEENS5_IJNSA_ILi64EEENSA_ILi256EEENSA_ILi128EEEEEENS_12float_e4m3_tENS5_IJSB_llEEESJ_NS5_IJlSB_lEEENS4_8TiledMMAINS4_8MMA_AtomIJNS4_4SM904GMMA31MMA_64x256x32_F32E4M3E4M3_RS_TNILNSP_7ScaleInE1ELSR_1EEEEEENS4_6LayoutISC_NS5_IJNSA_ILi0EEESV_SV_EEEEENS5_IJNS4_10UnderscoreESY_SY_EEEEENS4_13SM90_TMA_LOADENS4_14ComposedLayoutINS4_7SwizzleILi2ELi4ELi3EEENS4_18smem_ptr_flag_bitsILi8EEENSU_INS5_IJSF_NSA_ILi8EEEEEENS5_IJSB_SF_EEEEEEENS4_9Copy_AtomIJNS4_39AutoVectorizingCopyWithAssumedAlignmentILi128EEESJ_EEENS4_8identityES11_NS12_INS13_ILi3ELi4ELi3EEES16_NSU_INS5_IJS17_SH_EEENS5_IJSH_SB_EEEEEEEvS1G_EENS_8epilogue10collective6detail29Sm90TmaWarpSpecializedAdapterINS1O_15DefaultEpilogueISJ_SL_SL_NS1N_6thread17LinearCombinationISJ_Li1EffLNS1S_9ScaleType4KindE0ELNS_15FloatRoundStyleE2ESJ_EENS1_15EpilogueDefaultEEEEEvvEEEEvNT_6ParamsE)
        /*0008*/ 	.word	0x000000a8


	//----- nvinfo : EIATTR_FRAME_SIZE
	.align		4
.L_16:
        /*000c*/ 	.byte	0x04, 0x11
        /*000e*/ 	.short	(.L_18 - .L_17)
	.align		4
.L_17:
        /*0010*/ 	.word	index@(_ZN7cutlass13device_kernelINS_4gemm6kernel13GemmUniversalIN4cute5tupleIJiiiiEEENS1_10collective13CollectiveMmaINS1_39MainloopSm90TmaGmmaRmemAWarpSpecializedILi5ENS5_IJNS4_1CILi1EEESB_SB_EEENS1_32KernelTmaWarpSpecializedPingpongEEENS5_IJNSA_ILi64EEENSA_ILi256EEENSA_ILi128EEEEEENS_12float_e4m3_tENS5_IJSB_llEEESJ_NS5_IJlSB_lEEENS4_8TiledMMAINS4_8MMA_AtomIJNS4_4SM904GMMA31MMA_64x256x32_F32E4M3E4M3_RS_TNILNSP_7ScaleInE1ELSR_1EEEEEENS4_6LayoutISC_NS5_IJNSA_ILi0EEESV_SV_EEEEENS5_IJNS4_10UnderscoreESY_SY_EEEEENS4_13SM90_TMA_LOADENS4_14ComposedLayoutINS4_7SwizzleILi2ELi4ELi3EEENS4_18smem_ptr_flag_bitsILi8EEENSU_INS5_IJSF_NSA_ILi8EEEEEENS5_IJSB_SF_EEEEEEENS4_9Copy_AtomIJNS4_39AutoVectorizingCopyWithAssumedAlignmentILi128EEESJ_EEENS4_8identityES11_NS12_INS13_ILi3ELi4ELi3EEES16_NSU_INS5_IJS17_SH_EEENS5_IJSH_SB_EEEEEEEvS1G_EENS_8epilogue10collective6detail29Sm90TmaWarpSpecializedAdapterINS1O_15DefaultEpilogueISJ_SL_SL_NS1N_6thread17LinearCombinationISJ_Li1EffLNS1S_9ScaleType4KindE0ELNS_15FloatRoundStyleE2ESJ_EENS1_15EpilogueDefaultEEEEEvvEEEEvNT_6ParamsE)
        /*0014*/ 	.word	0x00000000


	//----- nvinfo : EIATTR_MIN_STACK_SIZE
	.align		4
.L_18:
        /*0018*/ 	.byte	0x04, 0x12
        /*001a*/ 	.short	(.L_20 - .L_19)
	.align		4
.L_19:
        /*001c*/ 	.word	index@(_ZN7cutlass13device_kernelINS_4gemm6kernel13GemmUniversalIN4cute5tupleIJiiiiEEENS1_10collective13CollectiveMmaINS1_39MainloopSm90TmaGmmaRmemAWarpSpecializedILi5ENS5_IJNS4_1CILi1EEESB_SB_EEENS1_32KernelTmaWarpSpecializedPingpongEEENS5_IJNSA_ILi64EEENSA_ILi256EEENSA_ILi128EEEEEENS_12float_e4m3_tENS5_IJSB_llEEESJ_NS5_IJlSB_lEEENS4_8TiledMMAINS4_8MMA_AtomIJNS4_4SM904GMMA31MMA_64x256x32_F32E4M3E4M3_RS_TNILNSP_7ScaleInE1ELSR_1EEEEEENS4_6LayoutISC_NS5_IJNSA_ILi0EEESV_SV_EEEEENS5_IJNS4_10UnderscoreESY_SY_EEEEENS4_13SM90_TMA_LOADENS4_14ComposedLayoutINS4_7SwizzleILi2ELi4ELi3EEENS4_18smem_ptr_flag_bitsILi8EEENSU_INS5_IJSF_NSA_ILi8EEEEEENS5_IJSB_SF_EEEEEEENS4_9Copy_AtomIJNS4_39AutoVectorizingCopyWithAssumedAlignmentILi128EEESJ_EEENS4_8identityES11_NS12_INS13_ILi3ELi4ELi3EEES16_NSU_INS5_IJS17_SH_EEENS5_IJSH_SB_EEEEEEEvS1G_EENS_8epilogue10collective6detail29Sm90TmaWarpSpecializedAdapterINS1O_15DefaultEpilogueISJ_SL_SL_NS1N_6thread17LinearCombinationISJ_Li1EffLNS1S_9ScaleType4KindE0ELNS_15FloatRoundStyleE2ESJ_EENS1_15EpilogueDefaultEEEEEvvEEEEvNT_6ParamsE)
        /*0020*/ 	.word	0x00000000
.L_20:


//--------------------- .nv.compat                --------------------------
	.section	.nv.compat,"",@"SHT_CUDA_COMPAT_INFO"
	.align	4
        /*0000*/ 	.byte	0x02, 0x09, 0x01, 0x00, 0x02, 0x02, 0x04, 0x00, 0x02, 0x05, 0x05, 0x00, 0x03, 0x07, 0x01, 0x01
        /*0010*/ 	.byte	0x02, 0x03, 0x01, 0x00, 0x02, 0x06, 0x01, 0x00, 0x04, 0x0b, 0x08, 0x00, 0x00, 0x00, 0x00, 0x00
        /*0020*/ 	.byte	0x00, 0x00, 0x00, 0x00


//--------------------- .nv.info._ZN7cutlass13device_kernelINS_4gemm6kernel13GemmUniversalIN4cute5tupleIJiiiiEEENS1_10collective13CollectiveMmaINS1_39MainloopSm90TmaGmmaRmemAWarpSpecializedILi5ENS5_IJNS4_1CILi1EEESB_SB_EEENS1_32KernelTmaWarpSpecializedPingpongEEENS5_IJNSA_ILi64EEENSA_ILi256EEENSA_ILi128EEEEEENS_12float_e4m3_tENS5_IJSB_llEEESJ_NS5_IJlSB_lEEENS4_8TiledMMAINS4_8MMA_AtomIJNS4_4SM904GMMA31MMA_64x256x32_F32E4M3E4M3_RS_TNILNSP_7ScaleInE1ELSR_1EEEEEENS4_6LayoutISC_NS5_IJNSA_ILi0EEESV_SV_EEEEENS5_IJNS4_10UnderscoreESY_SY_EEEEENS4_13SM90_TMA_LOADENS4_14ComposedLayoutINS4_7SwizzleILi2ELi4ELi3EEENS4_18smem_ptr_flag_bitsILi8EEENSU_INS5_IJSF_NSA_ILi8EEEEEENS5_IJSB_SF_EEEEEEENS4_9Copy_AtomIJNS4_39AutoVectorizingCopyWithAssumedAlignmentILi128EEESJ_EEENS4_8identityES11_NS12_INS13_ILi3ELi4ELi3EEES16_NSU_INS5_IJS17_SH_EEENS5_IJSH_SB_EEEEEEEvS1G_EENS_8epilogue10collective6detail29Sm90TmaWarpSpecializedAdapterINS1O_15DefaultEpilogueISJ_SL_SL_NS1N_6thread17LinearCombinationISJ_Li1EffLNS1S_9ScaleType4KindE0ELNS_15FloatRoundStyleE2ESJ_EENS1_15EpilogueDefaultEEEEEvvEEEEvNT_6ParamsE --------------------------
	.section	.nv.info._ZN7cutlass13device_kernelINS_4gemm6kernel13GemmUniversalIN4cute5tupleIJiiiiEEENS1_10collective13CollectiveMmaINS1_39MainloopSm90TmaGmmaRmemAWarpSpecializedILi5ENS5_IJNS4_1CILi1EEESB_SB_EEENS1_32KernelTmaWarpSpecializedPingpongEEENS5_IJNSA_ILi64EEENSA_ILi256EEENSA_ILi128EEEEEENS_12float_e4m3_tENS5_IJSB_llEEESJ_NS5_IJlSB_lEEENS4_8TiledMMAINS4_8MMA_AtomIJNS4_4SM904GMMA31MMA_64x256x32_F32E4M3E4M3_RS_TNILNSP_7ScaleInE1ELSR_1EEEEEENS4_6LayoutISC_NS5_IJNSA_ILi0EEESV_SV_EEEEENS5_IJNS4_10UnderscoreESY_SY_EEEEENS4_13SM90_TMA_LOADENS4_14ComposedLayoutINS4_7SwizzleILi2ELi4ELi3EEENS4_18smem_ptr_flag_bitsILi8EEENSU_INS5_IJSF_NSA_ILi8EEEEEENS5_IJSB_SF_EEEEEEENS4_9Copy_AtomIJNS4_39AutoVectorizingCopyWithAssumedAlignmentILi128EEESJ_EEENS4_8identityES11_NS12_INS13_ILi3ELi4ELi3EEES16_NSU_INS5_IJS17_SH_EEENS5_IJSH_SB_EEEEEEEvS1G_EENS_8epilogue10collective6detail29Sm90TmaWarpSpecializedAdapterINS1O_15DefaultEpilogueISJ_SL_SL_NS1N_6thread17LinearCombinationISJ_Li1EffLNS1S_9ScaleType4KindE0ELNS_15FloatRoundStyleE2ESJ_EENS1_15EpilogueDefaultEEEEEvvEEEEvNT_6ParamsE,"",@"SHT_CUDA_INFO"
	.sectionflags	@""
	.align	4


	//----- nvinfo : EIATTR_CUDA_API_VERSION
	.align		4
        /*0000*/ 	.byte	0x04, 0x37
        /*0002*/ 	.short	(.L_22 - .L_21)
.L_21:
        /*0004*/ 	.word	0x00000082


	//----- nvinfo : EIATTR_KPARAM_INFO
	.align		4
.L_22:
        /*0008*/ 	.byte	0x04, 0x17
        /*000a*/ 	.short	(.L_24 - .L_23)
.L_23:
        /*000c*/ 	.word	0x00000000
        /*0010*/ 	.short	0x0000
        /*0012*/ 	.short	0x0070
        /*0014*/ 	.byte	0x00, 0xf0, 0x01, 0x10


	//----- nvinfo : EIATTR_SPARSE_MMA_MASK
	.align		4
.L_24:
        /*0018*/ 	.byte	0x03, 0x50
        /*001a*/ 	.short	0x0000


	//----- nvinfo : EIATTR_MAXREG_COUNT
	.align		4
        /*001c*/ 	.byte	0x03, 0x1b
        /*001e*/ 	.short	0x00a8


	//----- nvinfo : EIATTR_NUM_BARRIERS
	.align		4
        /*0020*/ 	.byte	0x02, 0x4c
        /*0022*/ 	.byte	0x01
	.zero		1


	//----- nvinfo : EIATTR_EXTERNS
	.align		4
        /*0024*/ 	.byte	0x04, 0x0f
        /*0026*/ 	.short	(.L_26 - .L_25)


	//   ....[0]....
	.align		4
.L_25:
        /*0028*/ 	.word	index@(__assertfail)


	//----- nvinfo : EIATTR_MERCURY_ISA_VERSION
	.align		4
.L_26:
        /*002c*/ 	.byte	0x03, 0x5f
        /*002e*/ 	.short	0x0101


	//----- nvinfo : EIATTR_INT_WARP_WIDE_INSTR_OFFSETS
	.align		4
        /*0030*/ 	.byte	0x04, 0x31
        /*0032*/ 	.short	(.L_28 - .L_27)


	//   ....[0]....
.L_27:
        /*0034*/ 	.word	0x000004b0


	//   ....[1]....
        /*0038*/ 	.word	0x000004c0


	//   ....[2]....
        /*003c*/ 	.word	0x00000530


	//   ....[3]....
        /*0040*/ 	.word	0x00000540


	//   ....[4]....
        /*0044*/ 	.word	0x00000550


	//   ....[5]....
        /*0048*/ 	.word	0x00000570


	//   ....[6]....
        /*004c*/ 	.word	0x000005d0


	//   ....[7]....
        /*0050*/ 	.word	0x000005f0


	//----- nvinfo : EIATTR_COOP_GROUP_MASK_REGIDS
	.align		4
.L_28:
        /*0054*/ 	.byte	0x04, 0x29
        /*0056*/ 	.short	(.L_30 - .L_29)


	//   ....[0]....
.L_29:
        /*0058*/ 	.word	0xffffffff


	//   ....[1]....
        /*005c*/ 	.word	0xffffffff


	//   ....[2]....
        /*0060*/ 	.word	0xffffffff


	//   ....[3]....
        /*0064*/ 	.word	0xffffffff


	//   ....[4]....
        /*0068*/ 	.word	0xffffffff


	//   ....[5]....
        /*006c*/ 	.word	0xffffffff


	//   ....[6]....
        /*0070*/ 	.word	0x0500000f


	//----- nvinfo : EIATTR_COOP_GROUP_INSTR_OFFSETS
	.align		4
.L_30:
        /*0074*/ 	.byte	0x04, 0x28
        /*0076*/ 	.short	(.L_32 - .L_31)


	//   ....[0]....
.L_31:
        /*0078*/ 	.word	0x00000050


	//   ....[1]....
        /*007c*/ 	.word	0x00000080


	//   ....[2]....
        /*0080*/ 	.word	0x00000180


	//   ....[3]....
        /*0084*/ 	.word	0x000003b0


	//   ....[4]....
        /*0088*/ 	.word	0x000003f0


	//   ....[5]....
        /*008c*/ 	.word	0x00000430


	//   ....[6]....
        /*0090*/ 	.word	0x0000e140


	//----- nvinfo : EIATTR_REG_RECONFIG
	.align		4
.L_32:
        /*0094*/ 	.byte	0x01, 0x54
	.zero		2


	//----- nvinfo : EIATTR_SYSCALL_OFFSETS
	.align		4
        /*0098*/ 	.byte	0x04, 0x46
        /*009a*/ 	.short	(.L_34 - .L_33)


	//   ....[0]....
.L_33:
        /*009c*/ 	.word	0x00001670


	//   ....[1]....
        /*00a0*/ 	.word	0x000017b0


	//   ....[2]....
        /*00a4*/ 	.word	0x000018a0


	//   ....[3]....
        /*00a8*/ 	.word	0x0000d100


	//   ....[4]....
        /*00ac*/ 	.word	0x0000d230


	//----- nvinfo : EIATTR_MBARRIER_INSTR_OFFSETS
	.align		4
.L_34:
        /*00b0*/ 	.byte	0x04, 0x39
        /*00b2*/ 	.short	(.L_36 - .L_35)


	//   ....[0]....
.L_35:
        /*00b4*/ 	.word	0x00000300
        /*00b8*/ 	.word	0x000000ff
        /*00bc*/ 	.word	0x00000000
        /*00c0*/ 	.short	0x0100
        /*00c2*/ 	.byte	0x05
	.zero		1


	//   ....[1]....
        /*00c4*/ 	.word	0x00000310
        /*00c8*/ 	.word	0x000000ff
        /*00cc*/ 	.word	0x00000028
        /*00d0*/ 	.short	0x0100
        /*00d2*/ 	.byte	0x05
	.zero		1


	//   ....[2]....
        /*00d4*/ 	.word	0x00000320
        /*00d8*/ 	.word	0x000000ff
        /*00dc*/ 	.word	0x00000008
        /*00e0*/ 	.short	0x0100
        /*00e2*/ 	.byte	0x05
	.zero		1


	//   ....[3]....
        /*00e4*/ 	.word	0x00000330
        /*00e8*/ 	.word	0x000000ff
        /*00ec*/ 	.word	0x00000030
        /*00f0*/ 	.short	0x0100
        /*00f2*/ 	.byte	0x05
	.zero		1


	//   ....[4]....
        /*00f4*/ 	.word	0x00000340
        /*00f8*/ 	.word	0x000000ff
        /*00fc*/ 	.word	0x00000010
        /*0100*/ 	.short	0x0100
        /*0102*/ 	.byte	0x05
	.zero		1


	//   ....[5]....
        /*0104*/ 	.word	0x00000350
        /*0108*/ 	.word	0x000000ff
        /*010c*/ 	.word	0x00000038
        /*0110*/ 	.short	0x0100
        /*0112*/ 	.byte	0x05
	.zero		1


	//   ....[6]....
        /*0114*/ 	.word	0x00000360
        /*0118*/ 	.word	0x000000ff
        /*011c*/ 	.word	0x00000018
        /*0120*/ 	.short	0x0100
        /*0122*/ 	.byte	0x05
	.zero		1


	//   ....[7]....
        /*0124*/ 	.word	0x00000370
        /*0128*/ 	.word	0x000000ff
        /*012c*/ 	.word	0x00000040
        /*0130*/ 	.short	0x0100
        /*0132*/ 	.byte	0x05
	.zero		1


	//   ....[8]....
        /*0134*/ 	.word	0x00000380
        /*0138*/ 	.word	0x000000ff
        /*013c*/ 	.word	0x00000020
        /*0140*/ 	.short	0x0100
        /*0142*/ 	.byte	0x05
	.zero		1


	//   ....[9]....
        /*0144*/ 	.word	0x00000390
        /*0148*/ 	.word	0x000000ff
        /*014c*/ 	.word	0x00000048
        /*0150*/ 	.short	0x0100
        /*0152*/ 	.byte	0x05
	.zero		1


	//   ....[10]....
        /*0154*/ 	.word	0x00000610
        /*0158*/ 	.word	0x000000ff
        /*015c*/ 	.word	0x00000080
        /*0160*/ 	.short	0x0100
        /*0162*/ 	.byte	0x05
	.zero		1


	//   ....[11]....
        /*0164*/ 	.word	0x00000620
        /*0168*/ 	.word	0x000000ff
        /*016c*/ 	.word	0x00000088
        /*0170*/ 	.short	0x0100
        /*0172*/ 	.byte	0x05
	.zero		1


	//   ....[12]....
        /*0174*/ 	.word	0x00000670
        /*0178*/ 	.word	0x000000ff
        /*017c*/ 	.word	0x00000060
        /*0180*/ 	.short	0x0100
        /*0182*/ 	.byte	0x0a
	.zero		1


	//   ....[13]....
        /*0184*/ 	.word	0x00000690
        /*0188*/ 	.word	0x000000ff
        /*018c*/ 	.word	0x00000068
        /*0190*/ 	.short	0x0100
        /*0192*/ 	.byte	0x0a
	.zero		1


	//   ....[14]....
        /*0194*/ 	.word	0x000006a0
        /*0198*/ 	.word	0x000000ff
        /*019c*/ 	.word	0x00000070
        /*01a0*/ 	.short	0x0100
        /*01a2*/ 	.byte	0x0a
	.zero		1


	//   ....[15]....
        /*01a4*/ 	.word	0x000006b0
        /*01a8*/ 	.word	0x000000ff
        /*01ac*/ 	.word	0x00000078
        /*01b0*/ 	.short	0x0100
        /*01b2*/ 	.byte	0x0a
	.zero		1


	//   ....[16]....
        /*01b4*/ 	.word	0x00001520
        /*01b8*/ 	.word	0x000000a8
        /*01bc*/ 	.word	0x00000000
        /*01c0*/ 	.short	0x010a
        /*01c2*/ 	.byte	0x2a
	.zero		1


	//   ....[17]....
        /*01c4*/ 	.word	0x00001960
        /*01c8*/ 	.word	0x00000003
        /*01cc*/ 	.word	0x00000000
        /*01d0*/ 	.short	0x010a
        /*01d2*/ 	.byte	0x3f
	.zero		1


	//   ....[18]....
        /*01d4*/ 	.word	0x000019a0
        /*01d8*/ 	.word	0x00000003
        /*01dc*/ 	.word	0x00000000
        /*01e0*/ 	.short	0x010a
        /*01e2*/ 	.byte	0x3f
	.zero		1


	//   ....[19]....
        /*01e4*/ 	.word	0x00001ab0
        /*01e8*/ 	.word	0x00000003
        /*01ec*/ 	.word	0x00000000
        /*01f0*/ 	.short	0x010a
        /*01f2*/ 	.byte	0x3f
	.zero		1


	//   ....[20]....
        /*01f4*/ 	.word	0x00002400
        /*01f8*/ 	.word	0x00000003
        /*01fc*/ 	.word	0x00000000
        /*0200*/ 	.short	0x010a
        /*0202*/ 	.byte	0x3f
	.zero		1


	//   ....[21]....
        /*0204*/ 	.word	0x00002720
        /*0208*/ 	.word	0x00000003
        /*020c*/ 	.word	0x00000000
        /*0210*/ 	.short	0x010a
        /*0212*/ 	.byte	0x3f
	.zero		1


	//   ....[22]....
        /*0214*/ 	.word	0x00002be0
        /*0218*/ 	.word	0x000000ff
        /*021c*/ 	.word	0x00000000
        /*0220*/ 	.short	0x0101
        /*0222*/ 	.byte	0x06
	.zero		1


	//   ....[23]....
        /*0224*/ 	.word	0x00002eb0
        /*0228*/ 	.word	0x00000003
        /*022c*/ 	.word	0x00000000
        /*0230*/ 	.short	0x010a
        /*0232*/ 	.byte	0x3f
	.zero		1


	//   ....[24]....
        /*0234*/ 	.word	0x00003650
        /*0238*/ 	.word	0x000000ff
        /*023c*/ 	.word	0x00000000
        /*0240*/ 	.short	0x0101
        /*0242*/ 	.byte	0x04
	.zero		1


	//   ....[25]....
        /*0244*/ 	.word	0x00003930
        /*0248*/ 	.word	0x00000000
        /*024c*/ 	.word	0x00000000
        /*0250*/ 	.short	0x0101
        /*0252*/ 	.byte	0x2c
	.zero		1


	//   ....[26]....
        /*0254*/ 	.word	0x000039f0
        /*0258*/ 	.word	0x000000ff
        /*025c*/ 	.word	0x00000000
        /*0260*/ 	.short	0x0101
        /*0262*/ 	.byte	0x06
	.zero		1


	//   ....[27]....
        /*0264*/ 	.word	0x00003ab0
        /*0268*/ 	.word	0x000000a8
        /*026c*/ 	.word	0x00000010
        /*0270*/ 	.short	0x010a
        /*0272*/ 	.byte	0x2a
	.zero		1


	//   ....[28]....
        /*0274*/ 	.word	0x0000c750
        /*0278*/ 	.word	0x00000004
        /*027c*/ 	.word	0x00000000
        /*0280*/ 	.short	0x0101
        /*0282*/ 	.byte	0x2c
	.zero		1


	//   ....[29]....
        /*0284*/ 	.word	0x0000d300
        /*0288*/ 	.word	0x00000006
        /*028c*/ 	.word	0x00000028
        /*0290*/ 	.short	0x010a
        /*0292*/ 	.byte	0x3f
	.zero		1


	//   ....[30]....
        /*0294*/ 	.word	0x0000d6e0
        /*0298*/ 	.word	0x00000003
        /*029c*/ 	.word	0x00000088
        /*02a0*/ 	.short	0x0101
        /*02a2*/ 	.byte	0x3f
	.zero		1


	//   ....[31]....
        /*02a4*/ 	.word	0x0000de10
        /*02a8*/ 	.word	0x00000005
        /*02ac*/ 	.word	0x00000000
        /*02b0*/ 	.short	0x010a
        /*02b2*/ 	.byte	0x3f
	.zero		1


	//   ....[32]....
        /*02b4*/ 	.word	0x0000de90
        /*02b8*/ 	.word	0x00000007
        /*02bc*/ 	.word	0x00000000
        /*02c0*/ 	.short	0x010a
        /*02c2*/ 	.byte	0x3f
	.zero		1


	//   ....[33]....
        /*02c4*/ 	.word	0x0000df20
        /*02c8*/ 	.word	0x00000008
        /*02cc*/ 	.word	0x00000000
        /*02d0*/ 	.short	0x010a
        /*02d2*/ 	.byte	0x3f
	.zero		1


	//   ....[34]....
        /*02d4*/ 	.word	0x0000dfb0
        /*02d8*/ 	.word	0x0000000b
        /*02dc*/ 	.word	0x00000000
        /*02e0*/ 	.short	0x010a
        /*02e2*/ 	.byte	0x3f
	.zero		1


	//   ....[35]....
        /*02e4*/ 	.word	0x0000e040
        /*02e8*/ 	.word	0x00000003
        /*02ec*/ 	.word	0x00000000
        /*02f0*/ 	.short	0x010a
        /*02f2*/ 	.byte	0x3f
	.zero		1


	//   ....[36]....
        /*02f4*/ 	.word	0x0000e0b0
        /*02f8*/ 	.word	0x00000000
        /*02fc*/ 	.word	0x00000000
        /*0300*/ 	.short	0x010a
        /*0302*/ 	.byte	0x3f
	.zero		1


	//   ....[37]....
        /*0304*/ 	.word	0x0000e170
        /*0308*/ 	.word	0x00000003
        /*030c*/ 	.word	0x00000000
        /*0310*/ 	.short	0x010a
        /*0312*/ 	.byte	0x3f
	.zero		1


	//   ....[38]....
        /*0314*/ 	.word	0x0000e1c0
        /*0318*/ 	.word	0x00000003
        /*031c*/ 	.word	0x00000000
        /*0320*/ 	.short	0x010a
        /*0322*/ 	.byte	0x3f
	.zero		1


	//   ....[39]....
        /*0324*/ 	.word	0x0000e210
        /*0328*/ 	.word	0x00000003
        /*032c*/ 	.word	0x00000000
        /*0330*/ 	.short	0x010a
        /*0332*/ 	.byte	0x3f
	.zero		1


	//   ....[40]....
        /*0334*/ 	.word	0x0000e270
        /*0338*/ 	.word	0x00000000
        /*033c*/ 	.word	0x00000010
        /*0340*/ 	.short	0x010a
        /*0342*/ 	.byte	0x3f
	.zero		1


	//   ....[41]....
        /*0344*/ 	.word	0x0000e340
        /*0348*/ 	.word	0x00000006
        /*034c*/ 	.word	0x00000028
        /*0350*/ 	.short	0x010a
        /*0352*/ 	.byte	0x3f
	.zero		1


	//   ....[42]....
        /*0354*/ 	.word	0x0000e410
        /*0358*/ 	.word	0x00000005
        /*035c*/ 	.word	0x00000000
        /*0360*/ 	.short	0x010a
        /*0362*/ 	.byte	0x3f
	.zero		1


	//   ....[43]....
        /*0364*/ 	.word	0x0000e460
        /*0368*/ 	.word	0x00000007
        /*036c*/ 	.word	0x00000000
        /*0370*/ 	.short	0x010a
        /*0372*/ 	.byte	0x3f
	.zero		1


	//   ....[44]....
        /*0374*/ 	.word	0x0000e4b0
        /*0378*/ 	.word	0x00000008
        /*037c*/ 	.word	0x00000000
        /*0380*/ 	.short	0x010a
        /*0382*/ 	.byte	0x3f
	.zero		1


	//   ....[45]....
        /*0384*/ 	.word	0x0000e500
        /*0388*/ 	.word	0x0000000b
        /*038c*/ 	.word	0x00000000
        /*0390*/ 	.short	0x010a
        /*0392*/ 	.byte	0x3f
	.zero		1


	//----- nvinfo : EIATTR_NUM_MBARRIERS
	.align		4
.L_36:
        /*0394*/ 	.byte	0x03, 0x38
        /*0396*/ 	.short	0x0010


	//----- nvinfo : EIATTR_EXIT_INSTR_OFFSETS
	.align		4
        /*0398*/ 	.byte	0x04, 0x1c
        /*039a*/ 	.short	(.L_38 - .L_37)


	//   ....[0]....
.L_37:
        /*039c*/ 	.word	0x000011d0


	//   ....[1]....
        /*03a0*/ 	.word	0x00001230


	//   ....[2]....
        /*03a4*/ 	.word	0x0000cda0


	//   ....[3]....
        /*03a8*/ 	.word	0x0000cdd0


	//   ....[4]....
        /*03ac*/ 	.word	0x0000e090


	//----- nvinfo : EIATTR_MAX_THREADS
	.align		4
.L_38:
        /*03b0*/ 	.byte	0x04, 0x05
        /*03b2*/ 	.short	(.L_40 - .L_39)
.L_39:
        /*03b4*/ 	.word	0x00000180
        /*03b8*/ 	.word	0x00000001
        /*03bc*/ 	.word	0x00000001


	//----- nvinfo : EIATTR_CRS_STACK_SIZE
	.align		4
.L_40:
        /*03c0*/ 	.byte	0x04, 0x1e
        /*03c2*/ 	.short	(.L_42 - .L_41)
.L_41:
        /*03c4*/ 	.word	0x00000000


	//----- nvinfo : EIATTR_CBANK_PARAM_SIZE
	.align		4
.L_42:
        /*03c8*/ 	.byte	0x03, 0x19
        /*03ca*/ 	.short	0x0470


	//----- nvinfo : EIATTR_PARAM_CBANK
	.align		4
        /*03cc*/ 	.byte	0x04, 0x0a
        /*03ce*/ 	.short	(.L_44 - .L_43)
	.align		4
.L_43:
        /*03d0*/ 	.word	index@(.nv.constant0._ZN7cutlass13device_kernelINS_4gemm6kernel13GemmUniversalIN4cute5tupleIJiiiiEEENS1_10collective13CollectiveMmaINS1_39MainloopSm90TmaGmmaRmemAWarpSpecializedILi5ENS5_IJNS4_1CILi1EEESB_SB_EEENS1_32KernelTmaWarpSpecializedPingpongEEENS5_IJNSA_ILi64EEENSA_ILi256EEENSA_ILi128EEEEEENS_12float_e4m3_tENS5_IJSB_llEEESJ_NS5_IJlSB_lEEENS4_8TiledMMAINS4_8MMA_AtomIJNS4_4SM904GMMA31MMA_64x256x32_F32E4M3E4M3_RS_TNILNSP_7ScaleInE1ELSR_1EEEEEENS4_6LayoutISC_NS5_IJNSA_ILi0EEESV_SV_EEEEENS5_IJNS4_10UnderscoreESY_SY_EEEEENS4_13SM90_TMA_LOADENS4_14ComposedLayoutINS4_7SwizzleILi2ELi4ELi3EEENS4_18smem_ptr_flag_bitsILi8EEENSU_INS5_IJSF_NSA_ILi8EEEEEENS5_IJSB_SF_EEEEEEENS4_9Copy_AtomIJNS4_39AutoVectorizingCopyWithAssumedAlignmentILi128EEESJ_EEENS4_8identityES11_NS12_INS13_ILi3ELi4ELi3EEES16_NSU_INS5_IJS17_SH_EEENS5_IJSH_SB_EEEEEEEvS1G_EENS_8epilogue10collective6detail29Sm90TmaWarpSpecializedAdapterINS1O_15DefaultEpilogueISJ_SL_SL_NS1N_6thread17LinearCombinationISJ_Li1EffLNS1S_9ScaleType4KindE0ELNS_15FloatRoundStyleE2ESJ_EENS1_15EpilogueDefaultEEEEEvvEEEEvNT_6ParamsE)
        /*03d4*/ 	.short	0x0210
        /*03d6*/ 	.short	0x0470


	//----- nvinfo : EIATTR_SW_WAR
	.align		4
.L_44:
        /*03d8*/ 	.byte	0x04, 0x36
        /*03da*/ 	.short	(.L_46 - .L_45)
.L_45:
        /*03dc*/ 	.word	0x00000008
.L_46:


//--------------------- .nv.callgraph             --------------------------
	.section	.nv.callgraph,"",@"SHT_CUDA_CALLGRAPH"
	.align	4
	.sectionentsize	8
	.align		4
        /*0000*/ 	.word	0x00000000
	.align		4
        /*0004*/ 	.word	0xffffffff
	.align		4
        /*0008*/ 	.word	index@(_ZN7cutlass13device_kernelINS_4gemm6kernel13GemmUniversalIN4cute5tupleIJiiiiEEENS1_10collective13CollectiveMmaINS1_39MainloopSm90TmaGmmaRmemAWarpSpecializedILi5ENS5_IJNS4_1CILi1EEESB_SB_EEENS1_32KernelTmaWarpSpecializedPingpongEEENS5_IJNSA_ILi64EEENSA_ILi256EEENSA_ILi128EEEEEENS_12float_e4m3_tENS5_IJSB_llEEESJ_NS5_IJlSB_lEEENS4_8TiledMMAINS4_8MMA_AtomIJNS4_4SM904GMMA31MMA_64x256x32_F32E4M3E4M3_RS_TNILNSP_7ScaleInE1ELSR_1EEEEEENS4_6LayoutISC_NS5_IJNSA_ILi0EEESV_SV_EEEEENS5_IJNS4_10UnderscoreESY_SY_EEEEENS4_13SM90_TMA_LOADENS4_14ComposedLayoutINS4_7SwizzleILi2ELi4ELi3EEENS4_18smem_ptr_flag_bitsILi8EEENSU_INS5_IJSF_NSA_ILi8EEEEEENS5_IJSB_SF_EEEEEEENS4_9Copy_AtomIJNS4_39AutoVectorizingCopyWithAssumedAlignmentILi128EEESJ_EEENS4_8identityES11_NS12_INS13_ILi3ELi4ELi3EEES16_NSU_INS5_IJS17_SH_EEENS5_IJSH_SB_EEEEEEEvS1G_EENS_8epilogue10collective6detail29Sm90TmaWarpSpecializedAdapterINS1O_15DefaultEpilogueISJ_SL_SL_NS1N_6thread17LinearCombinationISJ_Li1EffLNS1S_9ScaleType4KindE0ELNS_15FloatRoundStyleE2ESJ_EENS1_15EpilogueDefaultEEEEEvvEEEEvNT_6ParamsE)
	.align		4
        /*000c*/ 	.word	index@(__assertfail)
	.align		4
        /*0010*/ 	.word	0x00000000
	.align		4
        /*0014*/ 	.word	0xfffffffe
	.align		4
        /*0018*/ 	.word	0x00000000
	.align		4
        /*001c*/ 	.word	0xfffffffd
	.align		4
        /*0020*/ 	.word	0x00000000
	.align		4
        /*0024*/ 	.word	0xfffffffc


//--------------------- .nv.constant4             --------------------------
	.section	.nv.constant4,"a",@progbits
	.align	8
	.align		8
.nv.constant4:
        /*0000*/ 	.dword	__assertfail
	.align		8
        /*0008*/ 	.dword	__unnamed_1
	.align		8
        /*0010*/ 	.dword	__unnamed_2
	.align		8
        /*0018*/ 	.dword	_ZN40_INTERNAL_1a77f2af_4_k_cu_6f691b5d_237454cuda3std3__45__cpo5beginE
	.align		8
        /*0020*/ 	.dword	_ZN40_INTERNAL_1a77f2af_4_k_cu_6f691b5d_237454cuda3std3__45__cpo3endE
	.align		8
        /*0028*/ 	.dword	_ZN40_INTERNAL_1a77f2af_4_k_cu_6f691b5d_237454cuda3std3__45__cpo6cbeginE
	.align		8
        /*0030*/ 	.dword	_ZN40_INTERNAL_1a77f2af_4_k_cu_6f691b5d_237454cuda3std3__45__cpo4cendE
	.align		8
        /*0038*/ 	.dword	_ZN40_INTERNAL_1a77f2af_4_k_cu_6f691b5d_237454cuda3std3__442_GLOBAL__N__1a77f2af_4_k_cu_6f691b5d_237456ignoreE
	.align		8
        /*0040*/ 	.dword	_ZN40_INTERNAL_1a77f2af_4_k_cu_6f691b5d_237454cuda3std3__419piecewise_constructE
	.align		8
        /*0048*/ 	.dword	_ZN40_INTERNAL_1a77f2af_4_k_cu_6f691b5d_237454cuda3std3__48in_placeE
	.align		8
        /*0050*/ 	.dword	_ZN40_INTERNAL_1a77f2af_4_k_cu_6f691b5d_237454cuda3std6ranges3__45__cpo4swapE
	.align		8
        /*0058*/ 	.dword	_ZN40_INTERNAL_1a77f2af_4_k_cu_6f691b5d_237454cuda3std6ranges3__45__cpo9iter_moveE
	.align		8
        /*0060*/ 	.dword	_ZN40_INTERNAL_1a77f2af_4_k_cu_6f691b5d_237454cute7productE
	.align		8
        /*0068*/ 	.dword	_ZN40_INTERNAL_1a77f2af_4_k_cu_6f691b5d_237454cute1_E
	.align		8
        /*0070*/ 	.dword	$str$24
	.align		8
        /*0078*/ 	.dword	$str$25


//--------------------- .text._ZN7cutlass13device_kernelINS_4gemm6kernel13GemmUniversalIN4cute5tupleIJiiiiEEENS1_10collective13CollectiveMmaINS1_39MainloopSm90TmaGmmaRmemAWarpSpecializedILi5ENS5_IJNS4_1CILi1EEESB_SB_EEENS1_32KernelTmaWarpSpecializedPingpongEEENS5_IJNSA_ILi64EEENSA_ILi256EEENSA_ILi128EEEEEENS_12float_e4m3_tENS5_IJSB_llEEESJ_NS5_IJlSB_lEEENS4_8TiledMMAINS4_8MMA_AtomIJNS4_4SM904GMMA31MMA_64x256x32_F32E4M3E4M3_RS_TNILNSP_7ScaleInE1ELSR_1EEEEEENS4_6LayoutISC_NS5_IJNSA_ILi0EEESV_SV_EEEEENS5_IJNS4_10UnderscoreESY_SY_EEEEENS4_13SM90_TMA_LOADENS4_14ComposedLayoutINS4_7SwizzleILi2ELi4ELi3EEENS4_18smem_ptr_flag_bitsILi8EEENSU_INS5_IJSF_NSA_ILi8EEEEEENS5_IJSB_SF_EEEEEEENS4_9Copy_AtomIJNS4_39AutoVectorizingCopyWithAssumedAlignmentILi128EEESJ_EEENS4_8identityES11_NS12_INS13_ILi3ELi4ELi3EEES16_NSU_INS5_IJS17_SH_EEENS5_IJSH_SB_EEEEEEEvS1G_EENS_8epilogue10collective6detail29Sm90TmaWarpSpecializedAdapterINS1O_15DefaultEpilogueISJ_SL_SL_NS1N_6thread17LinearCombinationISJ_Li1EffLNS1S_9ScaleType4KindE0ELNS_15FloatRoundStyleE2ESJ_EENS1_15EpilogueDefaultEEEEEvvEEEEvNT_6ParamsE --------------------------
	.section	.text._ZN7cutlass13device_kernelINS_4gemm6kernel13GemmUniversalIN4cute5tupleIJiiiiEEENS1_10collective13CollectiveMmaINS1_39MainloopSm90TmaGmmaRmemAWarpSpecializedILi5ENS5_IJNS4_1CILi1EEESB_SB_EEENS1_32KernelTmaWarpSpecializedPingpongEEENS5_IJNSA_ILi64EEENSA_ILi256EEENSA_ILi128EEEEEENS_12float_e4m3_tENS5_IJSB_llEEESJ_NS5_IJlSB_lEEENS4_8TiledMMAINS4_8MMA_AtomIJNS4_4SM904GMMA31MMA_64x256x32_F32E4M3E4M3_RS_TNILNSP_7ScaleInE1ELSR_1EEEEEENS4_6LayoutISC_NS5_IJNSA_ILi0EEESV_SV_EEEEENS5_IJNS4_10UnderscoreESY_SY_EEEEENS4_13SM90_TMA_LOADENS4_14ComposedLayoutINS4_7SwizzleILi2ELi4ELi3EEENS4_18smem_ptr_flag_bitsILi8EEENSU_INS5_IJSF_NSA_ILi8EEEEEENS5_IJSB_SF_EEEEEEENS4_9Copy_AtomIJNS4_39AutoVectorizingCopyWithAssumedAlignmentILi128EEESJ_EEENS4_8identityES11_NS12_INS13_ILi3ELi4ELi3EEES16_NSU_INS5_IJS17_SH_EEENS5_IJSH_SB_EEEEEEEvS1G_EENS_8epilogue10collective6detail29Sm90TmaWarpSpecializedAdapterINS1O_15DefaultEpilogueISJ_SL_SL_NS1N_6thread17LinearCombinationISJ_Li1EffLNS1S_9ScaleType4KindE0ELNS_15FloatRoundStyleE2ESJ_EENS1_15EpilogueDefaultEEEEEvvEEEEvNT_6ParamsE,"ax",@progbits
	.align	128
.text._ZN7cutlass13device_kernelINS_4gemm6kernel13GemmUniversalIN4cute5tupleIJiiiiEEENS1_10collective13CollectiveMmaINS1_39MainloopSm90TmaGmmaRmemAWarpSpecializedILi5ENS5_IJNS4_1CILi1EEESB_SB_EEENS1_32KernelTmaWarpSpecializedPingpongEEENS5_IJNSA_ILi64EEENSA_ILi256EEENSA_ILi128EEEEEENS_12float_e4m3_tENS5_IJSB_llEEESJ_NS5_IJlSB_lEEENS4_8TiledMMAINS4_8MMA_AtomIJNS4_4SM904GMMA31MMA_64x256x32_F32E4M3E4M3_RS_TNILNSP_7ScaleInE1ELSR_1EEEEEENS4_6LayoutISC_NS5_IJNSA_ILi0EEESV_SV_EEEEENS5_IJNS4_10UnderscoreESY_SY_EEEEENS4_13SM90_TMA_LOADENS4_14ComposedLayoutINS4_7SwizzleILi2ELi4ELi3EEENS4_18smem_ptr_flag_bitsILi8EEENSU_INS5_IJSF_NSA_ILi8EEEEEENS5_IJSB_SF_EEEEEEENS4_9Copy_AtomIJNS4_39AutoVectorizingCopyWithAssumedAlignmentILi128EEESJ_EEENS4_8identityES11_NS12_INS13_ILi3ELi4ELi3EEES16_NSU_INS5_IJS17_SH_EEENS5_IJSH_SB_EEEEEEEvS1G_EENS_8epilogue10collective6detail29Sm90TmaWarpSpecializedAdapterINS1O_15DefaultEpilogueISJ_SL_SL_NS1N_6thread17LinearCombinationISJ_Li1EffLNS1S_9ScaleType4KindE0ELNS_15FloatRoundStyleE2ESJ_EENS1_15EpilogueDefaultEEEEEvvEEEEvNT_6ParamsE:
        .type           _ZN7cutlass13device_kernelINS_4gemm6kernel13GemmUniversalIN4cute5tupleIJiiiiEEENS1_10collective13CollectiveMmaINS1_39MainloopSm90TmaGmmaRmemAWarpSpecializedILi5ENS5_IJNS4_1CILi1EEESB_SB_EEENS1_32KernelTmaWarpSpecializedPingpongEEENS5_IJNSA_ILi64EEENSA_ILi256EEENSA_ILi128EEEEEENS_12float_e4m3_tENS5_IJSB_llEEESJ_NS5_IJlSB_lEEENS4_8TiledMMAINS4_8MMA_AtomIJNS4_4SM904GMMA31MMA_64x256x32_F32E4M3E4M3_RS_TNILNSP_7ScaleInE1ELSR_1EEEEEENS4_6LayoutISC_NS5_IJNSA_ILi0EEESV_SV_EEEEENS5_IJNS4_10UnderscoreESY_SY_EEEEENS4_13SM90_TMA_LOADENS4_14ComposedLayoutINS4_7SwizzleILi2ELi4ELi3EEENS4_18smem_ptr_flag_bitsILi8EEENSU_INS5_IJSF_NSA_ILi8EEEEEENS5_IJSB_SF_EEEEEEENS4_9Copy_AtomIJNS4_39AutoVectorizingCopyWithAssumedAlignmentILi128EEESJ_EEENS4_8identityES11_NS12_INS13_ILi3ELi4ELi3EEES16_NSU_INS5_IJS17_SH_EEENS5_IJSH_SB_EEEEEEEvS1G_EENS_8epilogue10collective6detail29Sm90TmaWarpSpecializedAdapterINS1O_15DefaultEpilogueISJ_SL_SL_NS1N_6thread17LinearCombinationISJ_Li1EffLNS1S_9ScaleType4KindE0ELNS_15FloatRoundStyleE2ESJ_EENS1_15EpilogueDefaultEEEEEvvEEEEvNT_6ParamsE,@function
        .size           _ZN7cutlass13device_kernelINS_4gemm6kernel13GemmUniversalIN4cute5tupleIJiiiiEEENS1_10collective13CollectiveMmaINS1_39MainloopSm90TmaGmmaRmemAWarpSpecializedILi5ENS5_IJNS4_1CILi1EEESB_SB_EEENS1_32KernelTmaWarpSpecializedPingpongEEENS5_IJNSA_ILi64EEENSA_ILi256EEENSA_ILi128EEEEEENS_12float_e4m3_tENS5_IJSB_llEEESJ_NS5_IJlSB_lEEENS4_8TiledMMAINS4_8MMA_AtomIJNS4_4SM904GMMA31MMA_64x256x32_F32E4M3E4M3_RS_TNILNSP_7ScaleInE1ELSR_1EEEEEENS4_6LayoutISC_NS5_IJNSA_ILi0EEESV_SV_EEEEENS5_IJNS4_10UnderscoreESY_SY_EEEEENS4_13SM90_TMA_LOADENS4_14ComposedLayoutINS4_7SwizzleILi2ELi4ELi3EEENS4_18smem_ptr_flag_bitsILi8EEENSU_INS5_IJSF_NSA_ILi8EEEEEENS5_IJSB_SF_EEEEEEENS4_9Copy_AtomIJNS4_39AutoVectorizingCopyWithAssumedAlignmentILi128EEESJ_EEENS4_8identityES11_NS12_INS13_ILi3ELi4ELi3EEES16_NSU_INS5_IJS17_SH_EEENS5_IJSH_SB_EEEEEEEvS1G_EENS_8epilogue10collective6detail29Sm90TmaWarpSpecializedAdapterINS1O_15DefaultEpilogueISJ_SL_SL_NS1N_6thread17LinearCombinationISJ_Li1EffLNS1S_9ScaleType4KindE0ELNS_15FloatRoundStyleE2ESJ_EENS1_15EpilogueDefaultEEEEEvvEEEEvNT_6ParamsE,(.L_x_346 - _ZN7cutlass13device_kernelINS_4gemm6kernel13GemmUniversalIN4cute5tupleIJiiiiEEENS1_10collective13CollectiveMmaINS1_39MainloopSm90TmaGmmaRmemAWarpSpecializedILi5ENS5_IJNS4_1CILi1EEESB_SB_EEENS1_32KernelTmaWarpSpecializedPingpongEEENS5_IJNSA_ILi64EEENSA_ILi256EEENSA_ILi128EEEEEENS_12float_e4m3_tENS5_IJSB_llEEESJ_NS5_IJlSB_lEEENS4_8TiledMMAINS4_8MMA_AtomIJNS4_4SM904GMMA31MMA_64x256x32_F32E4M3E4M3_RS_TNILNSP_7ScaleInE1ELSR_1EEEEEENS4_6LayoutISC_NS5_IJNSA_ILi0EEESV_SV_EEEEENS5_IJNS4_10UnderscoreESY_SY_EEEEENS4_13SM90_TMA_LOADENS4_14ComposedLayoutINS4_7SwizzleILi2ELi4ELi3EEENS4_18smem_ptr_flag_bitsILi8EEENSU_INS5_IJSF_NSA_ILi8EEEEEENS5_IJSB_SF_EEEEEEENS4_9Copy_AtomIJNS4_39AutoVectorizingCopyWithAssumedAlignmentILi128EEESJ_EEENS4_8identityES11_NS12_INS13_ILi3ELi4ELi3EEES16_NSU_INS5_IJS17_SH_EEENS5_IJSH_SB_EEEEEEEvS1G_EENS_8epilogue10collective6detail29Sm90TmaWarpSpecializedAdapterINS1O_15DefaultEpilogueISJ_SL_SL_NS1N_6thread17LinearCombinationISJ_Li1EffLNS1S_9ScaleType4KindE0ELNS_15FloatRoundStyleE2ESJ_EENS1_15EpilogueDefaultEEEEEvvEEEEvNT_6ParamsE)
        .other          _ZN7cutlass13device_kernelINS_4gemm6kernel13GemmUniversalIN4cute5tupleIJiiiiEEENS1_10collective13CollectiveMmaINS1_39MainloopSm90TmaGmmaRmemAWarpSpecializedILi5ENS5_IJNS4_1CILi1EEESB_SB_EEENS1_32KernelTmaWarpSpecializedPingpongEEENS5_IJNSA_ILi64EEENSA_ILi256EEENSA_ILi128EEEEEENS_12float_e4m3_tENS5_IJSB_llEEESJ_NS5_IJlSB_lEEENS4_8TiledMMAINS4_8MMA_AtomIJNS4_4SM904GMMA31MMA_64x256x32_F32E4M3E4M3_RS_TNILNSP_7ScaleInE1ELSR_1EEEEEENS4_6LayoutISC_NS5_IJNSA_ILi0EEESV_SV_EEEEENS5_IJNS4_10UnderscoreESY_SY_EEEEENS4_13SM90_TMA_LOADENS4_14ComposedLayoutINS4_7SwizzleILi2ELi4ELi3EEENS4_18smem_ptr_flag_bitsILi8EEENSU_INS5_IJSF_NSA_ILi8EEEEEENS5_IJSB_SF_EEEEEEENS4_9Copy_AtomIJNS4_39AutoVectorizingCopyWithAssumedAlignmentILi128EEESJ_EEENS4_8identityES11_NS12_INS13_ILi3ELi4ELi3EEES16_NSU_INS5_IJS17_SH_EEENS5_IJSH_SB_EEEEEEEvS1G_EENS_8epilogue10collective6detail29Sm90TmaWarpSpecializedAdapterINS1O_15DefaultEpilogueISJ_SL_SL_NS1N_6thread17LinearCombinationISJ_Li1EffLNS1S_9ScaleType4KindE0ELNS_15FloatRoundStyleE2ESJ_EENS1_15EpilogueDefaultEEEEEvvEEEEvNT_6ParamsE,@"STO_CUDA_ENTRY STV_DEFAULT"
_ZN7cutlass13device_kernelINS_4gemm6kernel13GemmUniversalIN4cute5tupleIJiiiiEEENS1_10collective13CollectiveMmaINS1_39MainloopSm90TmaGmmaRmemAWarpSpecializedILi5ENS5_IJNS4_1CILi1EEESB_SB_EEENS1_32KernelTmaWarpSpecializedPingpongEEENS5_IJNSA_ILi64EEENSA_ILi256EEENSA_ILi128EEEEEENS_12float_e4m3_tENS5_IJSB_llEEESJ_NS5_IJlSB_lEEENS4_8TiledMMAINS4_8MMA_AtomIJNS4_4SM904GMMA31MMA_64x256x32_F32E4M3E4M3_RS_TNILNSP_7ScaleInE1ELSR_1EEEEEENS4_6LayoutISC_NS5_IJNSA_ILi0EEESV_SV_EEEEENS5_IJNS4_10UnderscoreESY_SY_EEEEENS4_13SM90_TMA_LOADENS4_14ComposedLayoutINS4_7SwizzleILi2ELi4ELi3EEENS4_18smem_ptr_flag_bitsILi8EEENSU_INS5_IJSF_NSA_ILi8EEEEEENS5_IJSB_SF_EEEEEEENS4_9Copy_AtomIJNS4_39AutoVectorizingCopyWithAssumedAlignmentILi128EEESJ_EEENS4_8identityES11_NS12_INS13_ILi3ELi4ELi3EEES16_NSU_INS5_IJS17_SH_EEENS5_IJSH_SB_EEEEEEEvS1G_EENS_8epilogue10collective6detail29Sm90TmaWarpSpecializedAdapterINS1O_15DefaultEpilogueISJ_SL_SL_NS1N_6thread17LinearCombinationISJ_Li1EffLNS1S_9ScaleType4KindE0ELNS_15FloatRoundStyleE2ESJ_EENS1_15EpilogueDefaultEEEEEvvEEEEvNT_6ParamsE:
[----:B------:R-:W0:Y:S01]  /*0000*/  LDC R1, c[0x0][0x28] ;  /* 0x00000a00ff017b82 */ /* 0x000e220000000800 */
[----:B------:R-:W1:Y:S01]  /*0010*/  S2R R0, SR_TID.X ;  /* 0x0000000000007919 */ /* 0x000e620000002100 */
[----:B------:R-:W-:Y:S01]  /*0020*/  ELECT P0, URZ, PT ;  /* 0x00000000003f782f */ /* 0x000fe20003800000 */
[----:B------:R-:W-:Y:S01]  /*0030*/  BSSY B0, `(.L_x_0) ;  /* 0x0000014000007945 */ /* 0x000fe20003800000 */
[----:B-1----:R-:W-:-:S05]  /*0040*/  SHF.R.U32.HI R2, RZ, 0x5, R0 ;  /* 0x00000005ff027819 */ /* 0x002fca0000011600 */
[----:B------:R-:W1:Y:S02]  /*0050*/  SHFL.IDX PT, R3, R2, RZ, 0x1f ;  /* 0x00001fff02037589 */ /* 0x000e6400000e0000 */
[----:B-1----:R-:W-:Y:S02]  /*0060*/  R2UR UR4, R3 ;  /* 0x00000000030472ca */ /* 0x002fe400000e0000 */
[----:B------:R-:W-:-:S05]  /*0070*/  SHF.R.U32.HI R3, RZ, 0x7, R0 ;  /* 0x00000007ff037819 */ /* 0x000fca0000011600 */
[----:B------:R1:W2:Y:S06]  /*0080*/  SHFL.IDX PT, R4, R3, RZ, 0x1f ;  /* 0x00001fff03047589 */ /* 0x0002ac00000e0000 */
[----:B------:R-:W-:Y:S02]  /*0090*/  USHF.R.S32.HI UR5, URZ, 0x1f, UR4 ;  /* 0x0000001f3f057899 */ /* 0x000fe40008011404 */
[----:B------:R-:W-:Y:S02]  /*00a0*/  ISETP.NE.OR P0, PT, RZ, UR4, !P0 ;  /* 0x00000004ff007c0c */ /* 0x000fe4000c705670 */
[----:B------:R-:W-:-:S04]  /*00b0*/  ULEA.HI UR5, UR5, UR4, URZ, 0x2 ;  /* 0x0000000405057291 */ /* 0x000fc8000f8f103f */
[----:B------:R-:W-:-:S04]  /*00c0*/  ULOP3.LUT UR5, UR5, 0xfffffffc, URZ, 0xc0, !UPT ;  /* 0xfffffffc05057892 */ /* 0x000fc8000f8ec03f */
[----:B------:R-:W-:-:S03]  /*00d0*/  UIADD3 UR4, UR4, -UR5, URZ ;  /* 0x8000000504047290 */ /* 0x000fc6000fffe03f */
[----:B01----:R-:W-:Y:S09]  /*00e0*/  @P0 BRA `(.L_x_1) ;  /* 0x0000000000200947 */ /* 0x003ff20003800000 */
[----:B------:R-:W-:Y:S02]  /*00f0*/  ULDC.64 UR6, c[0x0][0x198] ;  /* 0x0000660000067ab9 */ /* 0x000fe40000000a00 */
[----:B------:R-:W-:Y:S02]  /*0100*/  UIADD3 UR8, UP0, UR6, 0xf0, URZ ;  /* 0x000000f006087890 */ /* 0x000fe4000ff1e03f */
[----:B------:R-:W-:Y:S02]  /*0110*/  UIADD3 UR6, UP1, UR6, 0x1f0, URZ ;  /* 0x000001f006067890 */ /* 0x000fe4000ff3e03f */
[----:B------:R-:W-:Y:S02]  /*0120*/  UIADD3.X UR9, URZ, UR7, URZ, UP0, !UPT ;  /* 0x000000073f097290 */ /* 0x000fe400087fe43f */
[----:B------:R-:W-:-:S07]  /*0130*/  UIADD3.X UR7, URZ, UR7, URZ, UP1, !UPT ;  /* 0x000000073f077290 */ /* 0x000fce0008ffe43f */
[----:B------:R0:W-:Y:S02]  /*0140*/  UTMACCTL.PF [UR8] ;  /* 0x00000000080079b9 */ /* 0x0001e40008040000 */
[----:B------:R0:W-:Y:S02]  /*0150*/  UTMACCTL.PF [UR6] ;  /* 0x00000000060079b9 */ /* 0x0001e40008040000 */
[----:B0-----:R-:W-:Y:S01]  /*0160*/  NOP ;  /* 0x0000000000007918 */ /* 0x001fe20000000000 */
.L_x_1:
[----:B------:R-:W-:Y:S05]  /*0170*/  BSYNC B0 ;  /* 0x0000000000007941 */ /* 0x000fea0003800000 */
.L_x_0:
[----:B------:R-:W0:Y:S01]  /*0180*/  SHFL.IDX PT, R5, R2, RZ, 0x1f ;  /* 0x00001fff02057589 */ /* 0x000e2200000e0000 */
[----:B--2---:R-:W-:Y:S01]  /*0190*/  R2UR UR13, R4 ;  /* 0x00000000040d72ca */ /* 0x004fe200000e0000 */
[----:B------:R-:W-:-:S04]  /*01a0*/  UISETP.NE.AND UP0, UPT, UR4, 0x3, UPT ;  /* 0x000000030400788c */ /* 0x000fc8000bf05270 */
[----:B------:R-:W-:-:S08]  /*01b0*/  UISETP.EQ.OR UP0, UPT, UR4, URZ, !UP0 ;  /* 0x0000003f0400728c */ /* 0x000fd0000c702670 */
[----:B------:R-:W-:Y:S02]  /*01c0*/  UIADD3 UR12, UR13, -0x1, URZ ;  /* 0xffffffff0d0c7890 */ /* 0x000fe4000fffe03f */
[----:B------:R-:W-:Y:S02]  /*01d0*/  UISETP.EQ.AND UP0, UPT, UR13, URZ, UP0 ;  /* 0x0000003f0d00728c */ /* 0x000fe40008702270 */
[----:B------:R-:W-:Y:S02]  /*01e0*/  UISETP.GE.U32.AND UP1, UPT, UR12, 0x2, UPT ;  /* 0x000000020c00788c */ /* 0x000fe4000bf26070 */
[----:B------:R-:W-:Y:S01]  /*01f0*/  USEL UR37, URZ, 0x1, !UP0 ;  /* 0x000000013f257887 */ /* 0x000fe2000c000000 */
[----:B0-----:R-:W-:-:S03]  /*0200*/  ISETP.NE.AND P0, PT, R5, RZ, PT ;  /* 0x000000ff0500720c */ /* 0x001fc60003f05270 */
[----:B------:R-:W-:-:S10]  /*0210*/  USEL UR37, UR37, 0x2, UP1 ;  /* 0x0000000225257887 */ /* 0x000fd40008800000 */
[----:B------:R-:W-:Y:S05]  /*0220*/  @P0 BRA `(.L_x_2) ;  /* 0x0000000000600947 */ /* 0x000fea0003800000 */
[----:B------:R-:W0:Y:S01]  /*0230*/  S2UR UR6, SR_CgaCtaId ;  /* 0x00000000000679c3 */ /* 0x000e220000008800 */
[----:B------:R-:W-:Y:S01]  /*0240*/  UMOV UR5, 0x400 ;  /* 0x0000040000057882 */ /* 0x000fe20000000000 */
[----:B------:R-:W-:Y:S01]  /*0250*/  UMOV UR7, 0x1 ;  /* 0x0000000100077882 */ /* 0x000fe20000000000 */
[----:B------:R-:W-:Y:S01]  /*0260*/  UMOV UR8, 0x80 ;  /* 0x0000008000087882 */ /* 0x000fe20000000000 */
[----:B------:R-:W-:Y:S01]  /*0270*/  ELECT P0, URZ, PT ;  /* 0x00000000003f782f */ /* 0x000fe20003800000 */
[----:B------:R-:W-:-:S04]  /*0280*/  UIADD3 UR8, -UR8, 0x100000, URZ ;  /* 0x0010000008087890 */ /* 0x000fc8000fffe13f */
[----:B------:R-:W-:Y:S02]  /*0290*/  USHF.L.U32 UR9, UR8, 0xb, URZ ;  /* 0x0000000b08097899 */ /* 0x000fe4000800063f */
[----:B------:R-:W-:Y:S02]  /*02a0*/  USHF.L.U32 UR8, UR8, 0x1, URZ ;  /* 0x0000000108087899 */ /* 0x000fe4000800063f */
[----:B0-----:R-:W-:Y:S02]  /*02b0*/  ULEA UR5, UR6, UR5, 0x18 ;  /* 0x0000000506057291 */ /* 0x001fe4000f8ec03f */
[----:B------:R-:W-:-:S04]  /*02c0*/  UIADD3 UR6, -UR7, 0x100000, URZ ;  /* 0x0010000007067890 */ /* 0x000fc8000fffe13f */
[----:B------:R-:W-:Y:S02]  /*02d0*/  USHF.L.U32 UR7, UR6, 0xb, URZ ;  /* 0x0000000b06077899 */ /* 0x000fe4000800063f */
[----:B------:R-:W-:Y:S01]  /*02e0*/  USHF.L.U32 UR6, UR6, 0x1, URZ ;  /* 0x0000000106067899 */ /* 0x000fe2000800063f */
[----:B------:R-:W0:Y:S11]  /*02f0*/  FENCE.VIEW.ASYNC.S ;  /* 0x00000000000073c6 */ /* 0x000e360000000000 */
[----:B0-----:R0:W1:Y:S01]  /*0300*/  SYNCS.EXCH.64 URZ, [UR5], UR6 ;  /* 0x00000006053f75b2 */ /* 0x0010620008000100 */
[----:B------:R0:W2:Y:S01]  /*0310*/  SYNCS.EXCH.64 URZ, [UR5+0x28], UR8 ;  /* 0x00002808053f75b2 */ /* 0x0000a20008000100 */
[----:B------:R0:W3:Y:S01]  /*0320*/  SYNCS.EXCH.64 URZ, [UR5+0x8], UR6 ;  /* 0x00000806053f75b2 */ /* 0x0000e20008000100 */
[----:B------:R0:W4:Y:S01]  /*0330*/  SYNCS.EXCH.64 URZ, [UR5+0x30], UR8 ;  /* 0x00003008053f75b2 */ /* 0x0001220008000100 */
[----:B------:R0:W0:Y:S01]  /*0340*/  SYNCS.EXCH.64 URZ, [UR5+0x10], UR6 ;  /* 0x00001006053f75b2 */ /* 0x0000220008000100 */
[----:B------:R0:W0:Y:S01]  /*0350*/  SYNCS.EXCH.64 URZ, [UR5+0x38], UR8 ;  /* 0x00003808053f75b2 */ /* 0x0000220008000100 */
[----:B------:R0:W0:Y:S01]  /*0360*/  SYNCS.EXCH.64 URZ, [UR5+0x18], UR6 ;  /* 0x00001806053f75b2 */ /* 0x0000220008000100 */
[----:B------:R0:W0:Y:S01]  /*0370*/  SYNCS.EXCH.64 URZ, [UR5+0x40], UR8 ;  /* 0x00004008053f75b2 */ /* 0x0000220008000100 */
[----:B------:R0:W0:Y:S01]  /*0380*/  SYNCS.EXCH.64 URZ, [UR5+0x20], UR6 ;  /* 0x00002006053f75b2 */ /* 0x0000220008000100 */
[----:B------:R0:W0:Y:S01]  /*0390*/  SYNCS.EXCH.64 URZ, [UR5+0x48], UR8 ;  /* 0x00004808053f75b2 */ /* 0x0000220008000100 */
[----:B------:R-:W-:Y:S01]  /*03a0*/  NOP ;  /* 0x0000000000007918 */ /* 0x000fe20000000000 */
.L_x_2:
[----:B------:R-:W5:Y:S01]  /*03b0*/  SHFL.IDX PT, R5, R2, RZ, 0x1f ;  /* 0x00001fff02057589 */ /* 0x000f6200000e0000 */
[----:B------:R-:W-:Y:S01]  /*03c0*/  ELECT P0, URZ, PT ;  /* 0x00000000003f782f */ /* 0x000fe20003800000 */
[----:B------:R-:W-:Y:S01]  /*03d0*/  NOP ;  /* 0x0000000000007918 */ /* 0x000fe20000000000 */
[----:B------:R-:W-:Y:S01]  /*03e0*/  ELECT P1, URZ, PT ;  /* 0x00000000003f782f */ /* 0x000fe20003820000 */
[----:B------:R-:W1:Y:S01]  /*03f0*/  SHFL.IDX PT, R4, R2, RZ, 0x1f ;  /* 0x00001fff02047589 */ /* 0x000e6200000e0000 */
[----:B0-----:R-:W-:Y:S01]  /*0400*/  UMOV UR6, 0x20 ;  /* 0x0000002000067882 */ /* 0x001fe20000000000 */
[----:B------:R-:W-:Y:S01]  /*0410*/  UMOV UR9, 0x80 ;  /* 0x0000008000097882 */ /* 0x000fe20000000000 */
[----:B------:R-:W-:Y:S01]  /*0420*/  NOP ;  /* 0x0000000000007918 */ /* 0x000fe20000000000 */
[----:B------:R0:W2:Y:S01]  /*0430*/  SHFL.IDX PT, R2, R3, RZ, 0x1f ;  /* 0x00001fff03027589 */ /* 0x0000a200000e0000 */
[----:B------:R-:W-:Y:S01]  /*0440*/  ULDC.64 UR52, c[0x0][0x208] ;  /* 0x0000820000347ab9 */ /* 0x000fe20000000a00 */
[----:B0-----:R-:W-:-:S04]  /*0450*/  SHF.R.S32.HI R3, RZ, 0x1f, R0 ;  /* 0x0000001fff037819 */ /* 0x001fc80000011400 */
[----:B------:R-:W-:Y:S02]  /*0460*/  LEA.HI R3, R3, R0, RZ, 0x7 ;  /* 0x0000000003037211 */ /* 0x000fe400078f38ff */
[----:B-----5:R-:W-:Y:S02]  /*0470*/  ISETP.NE.OR P0, PT, R5, RZ, !P0 ;  /* 0x000000ff0500720c */ /* 0x020fe40004705670 */
[----:B------:R-:W-:Y:S02]  /*0480*/  LOP3.LUT R3, R3, 0xffffff80, RZ, 0xc0, !PT ;  /* 0xffffff8003037812 */ /* 0x000fe400078ec0ff */
[----:B-1----:R-:W-:-:S03]  /*0490*/  ISETP.NE.OR P1, PT, R4, RZ, !P1 ;  /* 0x000000ff0400720c */ /* 0x002fc60004f25670 */
[----:B------:R-:W-:-:S06]  /*04a0*/  IMAD.IADD R23, R0, 0x1, -R3 ;  /* 0x0000000100177824 */ /* 0x000fcc00078e0a03 */
[----:B------:R-:W-:-:S04]  /*04b0*/  VOTEU.ALL UP0, P0 ;  /* 0x00000000003f7886 */ /* 0x000fc80000000000 */
[----:B------:R-:W-:Y:S01]  /*04c0*/  VOTEU.ALL UP1, P1 ;  /* 0x00000000003f7886 */ /* 0x000fe20000820000 */
[----:B------:R-:W0:Y:S01]  /*04d0*/  @!UP0 S2UR UR8, SR_CgaCtaId ;  /* 0x00000000000889c3 */ /* 0x000e220000008800 */
[----:B------:R-:W-:Y:S01]  /*04e0*/  @!UP0 UMOV UR5, 0x400 ;  /* 0x0000040000058882 */ /* 0x000fe20000000000 */
[----:B------:R-:W-:-:S04]  /*04f0*/  @!UP0 UIADD3 UR6, -UR6, 0x100000, URZ ;  /* 0x0010000006068890 */ /* 0x000fc8000fffe13f */
[----:B------:R-:W-:Y:S02]  /*0500*/  @!UP0 USHF.L.U32 UR7, UR6, 0xb, URZ ;  /* 0x0000000b06078899 */ /* 0x000fe4000800063f */
[----:B------:R-:W-:Y:S01]  /*0510*/  @!UP0 USHF.L.U32 UR6, UR6, 0x1, URZ ;  /* 0x0000000106068899 */ /* 0x000fe2000800063f */
[----:B------:R-:W-:Y:S01]  /*0520*/  @!UP1 UMOV UR10, 0x400 ;  /* 0x00000400000a9882 */ /* 0x000fe20000000000 */
[----:B------:R-:W-:Y:S01]  /*0530*/  VOTEU.ALL UP2, P1 ;  /* 0x00000000003f7886 */ /* 0x000fe20000840000 */
[----:B------:R-:W-:Y:S01]  /*0540*/  VOTEU.ALL UP3, P1 ;  /* 0x00000000003f7886 */ /* 0x000fe20000860000 */
[----:B------:R-:W-:Y:S01]  /*0550*/  VOTEU.ALL UP4, P1 ;  /* 0x00000000003f7886 */ /* 0x000fe20000880000 */
[----:B------:R-:W1:Y:S01]  /*0560*/  @!UP1 S2UR UR11, SR_CgaCtaId ;  /* 0x00000000000b99c3 */ /* 0x000e620000008800 */
[----:B------:R-:W-:Y:S01]  /*0570*/  VOTEU.ALL UP5, P1 ;  /* 0x00000000003f7886 */ /* 0x000fe200008a0000 */
[----:B------:R-:W-:Y:S01]  /*0580*/  ISETP.NE.AND P1, PT, RZ, UR13, PT ;  /* 0x0000000dff007c0c */ /* 0x000fe2000bf25270 */
[----:B0-----:R-:W-:-:S02]  /*0590*/  @!UP0 ULEA UR5, UR8, UR5, 0x18 ;  /* 0x0000000508058291 */ /* 0x001fc4000f8ec03f */
[----:B------:R-:W-:-:S04]  /*05a0*/  @!UP1 UIADD3 UR8, -UR9, 0x100000, URZ ;  /* 0x0010000009089890 */ /* 0x000fc8000fffe13f */
[----:B------:R-:W-:Y:S02]  /*05b0*/  @!UP1 USHF.L.U32 UR9, UR8, 0xb, URZ ;  /* 0x0000000b08099899 */ /* 0x000fe4000800063f */
[----:B------:R-:W-:Y:S01]  /*05c0*/  @!UP1 USHF.L.U32 UR8, UR8, 0x1, URZ ;  /* 0x0000000108089899 */ /* 0x000fe2000800063f */
[----:B------:R-:W-:Y:S01]  /*05d0*/  VOTEU.ALL UP0, P0 ;  /* 0x00000000003f7886 */ /* 0x000fe20000000000 */
[----:B-1----:R-:W-:Y:S01]  /*05e0*/  @!UP1 ULEA UR10, UR11, UR10, 0x18 ;  /* 0x0000000a0b0a9291 */ /* 0x002fe2000f8ec03f */
[----:B------:R-:W-:Y:S01]  /*05f0*/  VOTEU.ALL UP1, P0 ;  /* 0x00000000003f7886 */ /* 0x000fe20000020000 */
[----:B------:R-:W0:Y:S02]  /*0600*/  FENCE.VIEW.ASYNC.S ;  /* 0x00000000000073c6 */ /* 0x000e240000000000 */
[----:B0-----:R-:W3:Y:S02]  /*0610*/  @!UP0 SYNCS.EXCH.64 URZ, [UR5+0x80], UR6 ;  /* 0x00008006053f85b2 */ /* 0x001ee40008000100 */
[----:B------:R0:W3:Y:S01]  /*0620*/  @!UP1 SYNCS.EXCH.64 URZ, [UR5+0x88], UR6 ;  /* 0x00008806053f95b2 */ /* 0x0000e20008000100 */
[----:B------:R-:W-:Y:S01]  /*0630*/  NOP ;  /* 0x0000000000007918 */ /* 0x000fe20000000000 */
[----:B0-----:R-:W-:Y:S01]  /*0640*/  ULDC.64 UR6, c[0x0][0x598] ;  /* 0x0001660000067ab9 */ /* 0x001fe20000000a00 */
[----:B--2---:R-:W-:-:S02]  /*0650*/  R2UR UR5, R2 ;  /* 0x00000000020572ca */ /* 0x004fc400000e0000 */
[----:B------:R-:W-:Y:S01]  /*0660*/  ISETP.NE.U32.AND P0, PT, RZ, UR6, PT ;  /* 0x00000006ff007c0c */ /* 0x000fe2000bf05070 */
[----:B------:R0:W3:Y:S03]  /*0670*/  @!UP2 SYNCS.EXCH.64 URZ, [UR10+0x60], UR8 ;  /* 0x000060080a3fa5b2 */ /* 0x0000e60008000100 */
[----:B------:R-:W-:Y:S01]  /*0680*/  ISETP.NE.AND.EX P0, PT, RZ, UR7, PT, P0 ;  /* 0x00000007ff007c0c */ /* 0x000fe2000bf05300 */
[----:B------:R0:W3:Y:S01]  /*0690*/  @!UP3 SYNCS.EXCH.64 URZ, [UR10+0x68], UR8 ;  /* 0x000068080a3fb5b2 */ /* 0x0000e20008000100 */
[----:B------:R0:W3:Y:S01]  /*06a0*/  @!UP4 SYNCS.EXCH.64 URZ, [UR10+0x70], UR8 ;  /* 0x000070080a3fc5b2 */ /* 0x0000e20008000100 */
[----:B------:R0:W3:Y:S01]  /*06b0*/  @!UP5 SYNCS.EXCH.64 URZ, [UR10+0x78], UR8 ;  /* 0x000078080a3fd5b2 */ /* 0x0000e20008000100 */
[----:B------:R-:W-:Y:S01]  /*06c0*/  NOP ;  /* 0x0000000000007918 */ /* 0x000fe20000000000 */
[----:B---34-:R-:W-:Y:S08]  /*06d0*/  BAR.SYNC.DEFER_BLOCKING 0x0 ;  /* 0x0000000000007b1d */ /* 0x018ff00000010000 */
[----:B0-----:R-:W-:Y:S05]  /*06e0*/  @!P0 BRA `(.L_x_3) ;  /* 0x00000000001c8947 */ /* 0x001fea0003800000 */
[----:B------:R-:W0:Y:S02]  /*06f0*/  LDC.64 R2, c[0x0][0x598] ;  /* 0x00016600ff027b82 */ /* 0x000e240000000a00 */
[----:B0-----:R-:W2:Y:S02]  /*0700*/  LDG.E.64 R2, desc[UR52][R2.64] ;  /* 0x0000003402027981 */ /* 0x001ea4000c1e1b00 */
[----:B--2---:R-:W-:-:S04]  /*0710*/  ISETP.NE.U32.AND P0, PT, R2, RZ, PT ;  /* 0x000000ff0200720c */ /* 0x004fc80003f05070 */
[----:B------:R-:W-:-:S13]  /*0720*/  ISETP.NE.AND.EX P0, PT, R3, RZ, PT, P0 ;  /* 0x000000ff0300720c */ /* 0x000fda0003f05300 */
[----:B------:R-:W-:Y:S05]  /*0730*/  @!P0 BRA `(.L_x_3) ;  /* 0x0000000000088947 */ /* 0x000fea0003800000 */
[----:B------:R1:W5:Y:S01]  /*0740*/  LD.E R153, desc[UR52][R2.64] ;  /* 0x0000003402997980 */ /* 0x000362000c101900 */
[----:B------:R-:W-:Y:S05]  /*0750*/  BRA `(.L_x_4) ;  /* 0x0000000000247947 */ /* 0x000fea0003800000 */
.L_x_3:
[----:B------:R-:W-:Y:S02]  /*0760*/  ULDC.64 UR6, c[0x0][0x588] ;  /* 0x0001620000067ab9 */ /* 0x000fe40000000a00 */
[----:B------:R-:W-:-:S04]  /*0770*/  ISETP.NE.U32.AND P0, PT, RZ, UR6, PT ;  /* 0x00000006ff007c0c */ /* 0x000fc8000bf05070 */
[----:B------:R-:W-:-:S13]  /*0780*/  ISETP.NE.AND.EX P0, PT, RZ, UR7, PT, P0 ;  /* 0x00000007ff007c0c */ /* 0x000fda000bf05300 */
[----:B------:R-:W-:Y:S05]  /*0790*/  @!P0 BRA `(.L_x_5) ;  /* 0x00000000000c8947 */ /* 0x000fea0003800000 */
[----:B------:R-:W0:Y:S02]  /*07a0*/  LDC.64 R2, c[0x0][0x588] ;  /* 0x00016200ff027b82 */ /* 0x000e240000000a00 */
[----:B0-----:R0:W5:Y:S01]  /*07b0*/  LDG.E R153, desc[UR52][R2.64] ;  /* 0x0000003402997981 */ /* 0x001162000c1e1900 */
[----:B------:R-:W-:Y:S05]  /*07c0*/  BRA `(.L_x_4) ;  /* 0x0000000000087947 */ /* 0x000fea0003800000 */
.L_x_5:
[----:B------:R-:W-:Y:S02]  /*07d0*/  ULDC UR6, c[0x0][0x580] ;  /* 0x0001600000067ab9 */ /* 0x000fe40000000800 */
[----:B------:R-:W-:-:S07]  /*07e0*/  IMAD.U32 R153, RZ, RZ, UR6 ;  /* 0x00000006ff997e24 */ /* 0x000fce000f8e00ff */
.L_x_4:
[----:B------:R-:W-:Y:S02]  /*07f0*/  ULDC.64 UR6, c[0x0][0x5a0] ;  /* 0x0001680000067ab9 */ /* 0x000fe40000000a00 */
[----:B------:R-:W-:-:S04]  /*0800*/  ISETP.NE.U32.AND P0, PT, RZ, UR6, PT ;  /* 0x00000006ff007c0c */ /* 0x000fc8000bf05070 */
[----:B------:R-:W-:-:S13]  /*0810*/  ISETP.NE.AND.EX P0, PT, RZ, UR7, PT, P0 ;  /* 0x00000007ff007c0c */ /* 0x000fda000bf05300 */
[----:B------:R-:W-:Y:S05]  /*0820*/  @!P0 BRA `(.L_x_6) ;  /* 0x00000000001c8947 */ /* 0x000fea0003800000 */
[----:B01----:R-:W0:Y:S02]  /*0830*/  LDC.64 R2, c[0x0][0x5a0] ;  /* 0x00016800ff027b82 */ /* 0x003e240000000a00 */
[----:B0-----:R-:W2:Y:S02]  /*0840*/  LDG.E.64 R2, desc[UR52][R2.64] ;  /* 0x0000003402027981 */ /* 0x001ea4000c1e1b00 */
[----:B--2---:R-:W-:-:S04]  /*0850*/  ISETP.NE.U32.AND P0, PT, R2, RZ, PT ;  /* 0x000000ff0200720c */ /* 0x004fc80003f05070 */
[----:B------:R-:W-:-:S13]  /*0860*/  ISETP.NE.AND.EX P0, PT, R3, RZ, PT, P0 ;  /* 0x000000ff0300720c */ /* 0x000fda0003f05300 */
[----:B------:R-:W-:Y:S05]  /*0870*/  @!P0 BRA `(.L_x_6) ;  /* 0x0000000000088947 */ /* 0x000fea0003800000 */
[----:B------:R3:W5:Y:S01]  /*0880*/  LD.E R152, desc[UR52][R2.64] ;  /* 0x0000003402987980 */ /* 0x000762000c101900 */
[----:B------:R-:W-:Y:S05]  /*0890*/  BRA `(.L_x_7) ;  /* 0x0000000000247947 */ /* 0x000fea0003800000 */
.L_x_6:
[----:B------:R-:W-:Y:S02]  /*08a0*/  ULDC.64 UR6, c[0x0][0x590] ;  /* 0x0001640000067ab9 */ /* 0x000fe40000000a00 */
[----:B------:R-:W-:-:S04]  /*08b0*/  ISETP.NE.U32.AND P0, PT, RZ, UR6, PT ;  /* 0x00000006ff007c0c */ /* 0x000fc8000bf05070 */
[----:B------:R-:W-:-:S13]  /*08c0*/  ISETP.NE.AND.EX P0, PT, RZ, UR7, PT, P0 ;  /* 0x00000007ff007c0c */ /* 0x000fda000bf05300 */
[----:B------:R-:W-:Y:S05]  /*08d0*/  @!P0 BRA `(.L_x_8) ;  /* 0x00000000000c8947 */ /* 0x000fea0003800000 */
[----:B01----:R-:W0:Y:S02]  /*08e0*/  LDC.64 R2, c[0x0][0x590] ;  /* 0x00016400ff027b82 */ /* 0x003e240000000a00 */
[----:B0-----:R2:W5:Y:S01]  /*08f0*/  LDG.E R152, desc[UR52][R2.64] ;  /* 0x0000003402987981 */ /* 0x001562000c1e1900 */
[----:B------:R-:W-:Y:S05]  /*0900*/  BRA `(.L_x_7) ;  /* 0x0000000000087947 */ /* 0x000fea0003800000 */
.L_x_8:
[----:B------:R-:W-:Y:S02]  /*0910*/  ULDC UR6, c[0x0][0x584] ;  /* 0x0001610000067ab9 */ /* 0x000fe40000000800 */
[----:B------:R-:W-:-:S07]  /*0920*/  IMAD.U32 R152, RZ, RZ, UR6 ;  /* 0x00000006ff987e24 */ /* 0x000fce000f8e00ff */
.L_x_7:
[----:B0123--:R-:W0:Y:S01]  /*0930*/  LDC R2, c[0x0][0x65c] ;  /* 0x00019700ff027b82 */ /* 0x00fe220000000800 */
[----:B------:R-:W1:Y:S01]  /*0940*/  S2R R12, SR_CTAID.Y ;  /* 0x00000000000c7919 */ /* 0x000e620000002600 */
[----:B------:R-:W-:Y:S01]  /*0950*/  UISETP.NE.AND UP0, UPT, UR13, 0x2, UPT ;  /* 0x000000020d00788c */ /* 0x000fe2000bf05270 */
[----:B------:R-:W-:Y:S01]  /*0960*/  IMAD.MOV.U32 R5, RZ, RZ, RZ ;  /* 0x000000ffff057224 */ /* 0x000fe200078e00ff */
[----:B------:R-:W-:Y:S01]  /*0970*/  ULDC UR8, c[0x0][0x28c] ;  /* 0x0000a30000087ab9 */ /* 0x000fe20000000800 */
[----:B------:R-:W2:Y:S01]  /*0980*/  S2R R4, SR_CTAID.X ;  /* 0x0000000000047919 */ /* 0x000ea20000002500 */
[----:B------:R-:W-:Y:S02]  /*0990*/  UIADD3 UR8, UR8, 0x7f, URZ ;  /* 0x0000007f08087890 */ /* 0x000fe4000fffe03f */
[----:B------:R-:W-:Y:S01]  /*09a0*/  PLOP3.LUT P0, PT, PT, PT, UP0, 0x80, 0x0 ;  /* 0x000000000000781c */ /* 0x000fe20003f0f008 */
[----:B------:R-:W-:Y:S01]  /*09b0*/  UMOV UR49, URZ ;  /* 0x0000003f00317c82 */ /* 0x000fe20008000000 */
[----:B------:R-:W-:Y:S01]  /*09c0*/  USHF.R.S32.HI UR9, URZ, 0x1f, UR8 ;  /* 0x0000001f3f097899 */ /* 0x000fe20008011408 */
[----:B------:R-:W-:Y:S01]  /*09d0*/  UMOV UR36, URZ ;  /* 0x0000003f00247c82 */ /* 0x000fe20008000000 */
[----:B------:R-:W-:-:S02]  /*09e0*/  ULDC.64 UR10, c[0x0][0x650] ;  /* 0x00019400000a7ab9 */ /* 0x000fc40000000a00 */
[----:B------:R-:W-:-:S04]  /*09f0*/  ULEA.HI UR9, UR9, UR8, URZ, 0x7 ;  /* 0x0000000809097291 */ /* 0x000fc8000f8f383f */
[----:B------:R-:W-:Y:S01]  /*0a00*/  USHF.R.S32.HI UR38, URZ, 0x7, UR9 ;  /* 0x000000073f267899 */ /* 0x000fe20008011409 */
[----:B0-----:R-:W-:-:S04]  /*0a10*/  ISETP.NE.AND P2, PT, R2, 0x1, PT ;  /* 0x000000010200780c */ /* 0x001fc80003f45270 */
[----:B------:R-:W-:-:S09]  /*0a20*/  P2R R3, PR, RZ, 0x4 ;  /* 0x00000004ff037803 */ /* 0x000fd20000000000 */
[----:B------:R-:W2:Y:S01]  /*0a30*/  @P2 LDC R17, c[0x0][0x10] ;  /* 0x00000400ff112b82 */ /* 0x000ea20000000800 */
[----:B-1----:R-:W-:Y:S02]  /*0a40*/  @P2 IMAD.MOV.U32 R6, RZ, RZ, R12 ;  /* 0x000000ffff062224 */ /* 0x002fe400078e000c */
[----:B------:R-:W-:-:S05]  /*0a50*/  @P2 IMAD.MOV.U32 R7, RZ, RZ, RZ ;  /* 0x000000ffff072224 */ /* 0x000fca00078e00ff */
[----:B------:R-:W0:Y:S01]  /*0a60*/  @!P2 LDC R3, c[0x0][0xc] ;  /* 0x00000300ff03ab82 */ /* 0x000e220000000800 */
[----:B------:R-:W-:Y:S01]  /*0a70*/  ULDC UR6, c[0x0][0xc] ;  /* 0x0000030000067ab9 */ /* 0x000fe20000000800 */
[----:B------:R-:W-:Y:S01]  /*0a80*/  ULDC UR7, c[0x0][0x10] ;  /* 0x0000040000077ab9 */ /* 0x000fe20000000800 */
[----:B------:R-:W-:Y:S01]  /*0a90*/  ULDC UR8, c[0x0][0x14] ;  /* 0x0000050000087ab9 */ /* 0x000fe20000000800 */
[----:B------:R-:W-:-:S04]  /*0aa0*/  UIMAD.WIDE.U32 UR6, UR6, UR7, URZ ;  /* 0x00000007060672a5 */ /* 0x000fc8000f8e003f */
[----:B------:R-:W-:Y:S02]  /*0ab0*/  UIMAD.WIDE.U32 UR50, UR6, UR8, URZ ;  /* 0x00000008063272a5 */ /* 0x000fe4000f8e003f */
[----:B------:R-:W-:-:S04]  /*0ac0*/  UIMAD UR39, UR7, UR8, URZ ;  /* 0x00000008072772a4 */ /* 0x000fc8000f8e023f */
[----:B------:R-:W-:Y:S01]  /*0ad0*/  UIADD3 UR39, UR51, UR39, URZ ;  /* 0x0000002733277290 */ /* 0x000fe2000fffe03f */
[----:B--2---:R-:W-:-:S04]  /*0ae0*/  @P2 IMAD.WIDE.U32 R16, R4, R17, R6 ;  /* 0x0000001104102225 */ /* 0x004fc800078e0006 */
[----:B0-----:R-:W-:-:S04]  /*0af0*/  @!P2 IMAD.WIDE.U32 R6, R3, R12, R4 ;  /* 0x0000000c0306a225 */ /* 0x001fc800078e0004 */
[----:B------:R-:W-:Y:S02]  /*0b00*/  @P2 IMAD.MOV.U32 R3, RZ, RZ, RZ ;  /* 0x000000ffff032224 */ /* 0x000fe400078e00ff */
[----:B------:R-:W-:Y:S02]  /*0b10*/  @!P2 IMAD.MOV.U32 R16, RZ, RZ, R6 ;  /* 0x000000ffff10a224 */ /* 0x000fe400078e0006 */
[----:B------:R-:W-:Y:S02]  /*0b20*/  @P2 IMAD.IADD R17, R17, 0x1, R3 ;  /* 0x0000000111112824 */ /* 0x000fe400078e0203 */
[----:B------:R-:W-:Y:S01]  /*0b30*/  @!P2 IMAD.MOV.U32 R17, RZ, RZ, R7 ;  /* 0x000000ffff11a224 */ /* 0x000fe200078e0007 */
[----:B------:R-:W-:Y:S06]  /*0b40*/  @P0 BRA `(.L_x_9) ;  /* 0x0000000000200947 */ /* 0x000fec0003800000 */
[----:B------:R-:W-:Y:S01]  /*0b50*/  UISETP.GE.U32.AND UP0, UPT, UR38, 0x5, UPT ;  /* 0x000000052600788c */ /* 0x000fe2000bf06070 */
[----:B------:R-:W-:Y:S01]  /*0b60*/  IADD3 R16, P0, R16, UR50, RZ ;  /* 0x0000003210107c10 */ /* 0x000fe2000ff1e0ff */
[----:B------:R-:W-:Y:S01]  /*0b70*/  UIMAD.WIDE.U32 UR6, UR38, -0x33333333, URZ ;  /* 0xcccccccd260678a5 */ /* 0x000fe2000f8e003f */
[----:B------:R-:W-:Y:S02]  /*0b80*/  UMOV UR36, URZ ;  /* 0x0000003f00247c82 */ /* 0x000fe40008000000 */
[----:B------:R-:W-:Y:S01]  /*0b90*/  IADD3.X R17, R17, UR39, RZ, P0, !PT ;  /* 0x0000002711117c10 */ /* 0x000fe200087fe4ff */
[----:B------:R-:W-:-:S04]  /*0ba0*/  USHF.R.U32.HI UR6, URZ, 0x2, UR7 ;  /* 0x000000023f067899 */ /* 0x000fc80008011607 */
[----:B------:R-:W-:Y:S02]  /*0bb0*/  UIMAD UR49, UR6, -0x5, UR38 ;  /* 0xfffffffb063178a4 */ /* 0x000fe4000f8e0226 */
[----:B------:R-:W-:-:S12]  /*0bc0*/  @UP0 ULOP3.LUT UR36, UR6, 0x1, URZ, 0xc0, !UPT ;  /* 0x0000000106240892 */ /* 0x000fd8000f8ec03f */
.L_x_9:
[----:B------:R-:W-:Y:S01]  /*0bd0*/  ISETP.GE.U32.AND P0, PT, R16, UR10, PT ;  /* 0x0000000a10007c0c */ /* 0x000fe2000bf06070 */
[----:B------:R-:W-:Y:S01]  /*0be0*/  IMAD.MOV.U32 R22, RZ, RZ, -0x1 ;  /* 0xffffffffff167424 */ /* 0x000fe200078e00ff */
[----:B------:R-:W-:Y:S01]  /*0bf0*/  PRMT R3, RZ, 0x7610, R3 ;  /* 0x00007610ff037816 */ /* 0x000fe20000000003 */
[----:B------:R-:W-:Y:S01]  /*0c00*/  IMAD.MOV.U32 R19, RZ, RZ, -0x1 ;  /* 0xffffffffff137424 */ /* 0x000fe200078e00ff */
[----:B------:R-:W-:Y:S01]  /*0c10*/  ISETP.GE.U32.AND.EX P0, PT, R17, UR11, PT, P0 ;  /* 0x0000000b11007c0c */ /* 0x000fe2000bf06100 */
[----:B------:R-:W-:-:S12]  /*0c20*/  IMAD.MOV.U32 R18, RZ, RZ, -0x1 ;  /* 0xffffffffff127424 */ /* 0x000fd800078e00ff */
[----:B------:R-:W-:Y:S05]  /*0c30*/  @P0 BRA `(.L_x_10) ;  /* 0x0000000400580947 */ /* 0x000fea0003800000 */
[----:B------:R-:W0:Y:S01]  /*0c40*/  LDC.64 R14, c[0x0][0x628] ;  /* 0x00018a00ff0e7b82 */ /* 0x000e220000000a00 */
[----:B------:R-:W-:Y:S02]  /*0c50*/  IMAD.MOV.U32 R6, RZ, RZ, R16 ;  /* 0x000000ffff067224 */ /* 0x000fe400078e0010 */
[----:B------:R-:W-:-:S05]  /*0c60*/  IMAD.MOV.U32 R7, RZ, RZ, R17 ;  /* 0x000000ffff077224 */ /* 0x000fca00078e0011 */
[----:B------:R-:W1:Y:S08]  /*0c70*/  LDC R18, c[0x0][0x630] ;  /* 0x00018c00ff127b82 */ /* 0x000e700000000800 */
[----:B------:R-:W2:Y:S01]  /*0c80*/  LDC.64 R20, c[0x0][0x620] ;  /* 0x00018800ff147b82 */ /* 0x000ea20000000a00 */
[----:B0-----:R-:W-:-:S04]  /*0c90*/  ISETP.NE.U32.AND P0, PT, R14, RZ, PT ;  /* 0x000000ff0e00720c */ /* 0x001fc80003f05070 */
[----:B------:R-:W-:-:S13]  /*0ca0*/  ISETP.NE.AND.EX P0, PT, R15, RZ, PT, P0 ;  /* 0x000000ff0f00720c */ /* 0x000fda0003f05300 */
[----:B-12---:R-:W-:Y:S05]  /*0cb0*/  @!P0 BRA `(.L_x_11) ;  /* 0x0000000000288947 */ /* 0x006fea0003800000 */
[----:B------:R-:W0:Y:S02]  /*0cc0*/  LDC R3, c[0x0][0x634] ;  /* 0x00018d00ff037b82 */ /* 0x000e240000000800 */
[----:B0-----:R-:W-:-:S05]  /*0cd0*/  IADD3 R3, P0, R16, R3, RZ ;  /* 0x0000000310037210 */ /* 0x001fca0007f1e0ff */
[----:B------:R-:W-:-:S04]  /*0ce0*/  IMAD.X R13, RZ, RZ, R17, P0 ;  /* 0x000000ffff0d7224 */ /* 0x000fc800000e0611 */
[----:B------:R-:W-:-:S04]  /*0cf0*/  IMAD.WIDE.U32 R6, R13, R14, RZ ;  /* 0x0000000e0d067225 */ /* 0x000fc800078e00ff */
[----:B------:R-:W-:-:S04]  /*0d00*/  IMAD.WIDE.U32 R8, P0, R3, R15, R6 ;  /* 0x0000000f03087225 */ /* 0x000fc80007800006 */
[----:B------:R-:W-:-:S04]  /*0d10*/  IMAD.WIDE.U32 R6, R3, R14, RZ ;  /* 0x0000000e03067225 */ /* 0x000fc800078e00ff */
[----:B------:R-:W-:Y:S01]  /*0d20*/  IMAD.X R11, RZ, RZ, RZ, P0 ;  /* 0x000000ffff0b7224 */ /* 0x000fe200000e06ff */
[----:B------:R-:W-:Y:S01]  /*0d30*/  IADD3 RZ, P0, R7, R8, RZ ;  /* 0x0000000807ff7210 */ /* 0x000fe20007f1e0ff */
[----:B------:R-:W-:-:S04]  /*0d40*/  IMAD.MOV.U32 R10, RZ, RZ, R9 ;  /* 0x000000ffff0a7224 */ /* 0x000fc800078e0009 */
[----:B------:R-:W-:-:S08]  /*0d50*/  IMAD.WIDE.U32.X R6, R13, R15, R10, P0 ;  /* 0x0000000f0d067225 */ /* 0x000fd000000e040a */
.L_x_11:
[-CC-:B------:R-:W-:Y:S01]  /*0d60*/  SHF.R.U64 R28, R6, R18.reuse, R7.reuse ;  /* 0x00000012061c7219 */ /* 0x180fe20000001207 */
[----:B------:R-:W0:Y:S01]  /*0d70*/  LDC R10, c[0x0][0x618] ;  /* 0x00018600ff0a7b82 */ /* 0x000e220000000800 */
[----:B------:R-:W-:Y:S01]  /*0d80*/  SHF.R.U32.HI R5, RZ, R18, R7 ;  /* 0x00000012ff057219 */ /* 0x000fe20000011607 */
[----:B------:R-:W-:Y:S01]  /*0d90*/  ULDC UR6, c[0x0][0x150] ;  /* 0x0000540000067ab9 */ /* 0x000fe20000000800 */
[----:B------:R-:W-:Y:S02]  /*0da0*/  IADD3 R9, P0, RZ, -R28, RZ ;  /* 0x8000001cff097210 */ /* 0x000fe40007f1e0ff */
[----:B------:R-:W-:-:S03]  /*0db0*/  I2FP.F32.U32 R3, R4 ;  /* 0x0000000400037245 */ /* 0x000fc60000201000 */
[----:B------:R-:W1:Y:S01]  /*0dc0*/  LDC.64 R24, c[0x0][0x640] ;  /* 0x00019000ff187b82 */ /* 0x000e620000000a00 */
[----:B------:R-:W-:Y:S02]  /*0dd0*/  IMAD.X R11, RZ, RZ, ~R5, P0 ;  /* 0x000000ffff0b7224 */ /* 0x000fe400000e0e05 */
[----:B------:R-:W-:Y:S01]  /*0de0*/  FMUL R3, R3, UR6 ;  /* 0x0000000603037c20 */ /* 0x000fe20008400000 */
[----:B------:R-:W-:Y:S01]  /*0df0*/  IMAD.WIDE.U32 R6, R9, R20, R16 ;  /* 0x0000001409067225 */ /* 0x000fe200078e0010 */
[----:B------:R-:W-:-:S03]  /*0e00*/  ULDC UR6, c[0x0][0x154] ;  /* 0x0000550000067ab9 */ /* 0x000fc60000000800 */
[----:B------:R-:W-:Y:S01]  /*0e10*/  IMAD R8, R11, R20, RZ ;  /* 0x000000140b087224 */ /* 0x000fe200078e02ff */
[----:B------:R-:W2:Y:S01]  /*0e20*/  LDC R5, c[0x0][0x144] ;  /* 0x00005100ff057b82 */ /* 0x000ea20000000800 */
[----:B------:R-:W3:Y:S02]  /*0e30*/  F2I.U32.TRUNC.NTZ R3, R3 ;  /* 0x0000000300037305 */ /* 0x000ee4000020f000 */
[----:B------:R-:W-:-:S04]  /*0e40*/  IMAD R9, R9, R21, R8 ;  /* 0x0000001509097224 */ /* 0x000fc800078e0208 */
[----:B------:R-:W-:Y:S01]  /*0e50*/  IMAD.IADD R7, R7, 0x1, R9 ;  /* 0x0000000107077824 */ /* 0x000fe200078e0209 */
[----:B------:R-:W4:Y:S01]  /*0e60*/  LDC R18, c[0x0][0x608] ;  /* 0x00018200ff127b82 */ /* 0x000f220000000800 */
[----:B------:R-:W-:-:S03]  /*0e70*/  IMAD.MOV.U32 R9, RZ, RZ, -0x1 ;  /* 0xffffffffff097424 */ /* 0x000fc600078e00ff */
[----:B0-----:R-:W-:Y:S02]  /*0e80*/  SHF.R.U64 R14, R6, R10, R7 ;  /* 0x0000000a060e7219 */ /* 0x001fe40000001207 */
[----:B------:R-:W-:Y:S02]  /*0e90*/  I2FP.F32.U32 R6, R12 ;  /* 0x0000000c00067245 */ /* 0x000fe40000201000 */
[----:B------:R-:W0:Y:S01]  /*0ea0*/  LDC R20, c[0x0][0x658] ;  /* 0x00019600ff147b82 */ /* 0x000e220000000800 */
[----:B-1----:R-:W-:Y:S01]  /*0eb0*/  ISETP.NE.U32.AND P0, PT, R24, RZ, PT ;  /* 0x000000ff1800720c */ /* 0x002fe20003f05070 */
[----:B---3--:R-:W-:Y:S02]  /*0ec0*/  IMAD.MOV R8, RZ, RZ, -R3 ;  /* 0x000000ffff087224 */ /* 0x008fe400078e0a03 */
[----:B------:R-:W-:Y:S01]  /*0ed0*/  FMUL R6, R6, UR6 ;  /* 0x0000000606067c20 */ /* 0x000fe20008400000 */
[----:B------:R-:W-:Y:S02]  /*0ee0*/  SHF.R.U32.HI R7, RZ, R10, R7 ;  /* 0x0000000aff077219 */ /* 0x000fe40000011607 */
[----:B------:R-:W-:Y:S01]  /*0ef0*/  ISETP.NE.AND.EX P0, PT, R25, RZ, PT, P0 ;  /* 0x000000ff1900720c */ /* 0x000fe20003f05300 */
[----:B------:R1:W3:Y:S01]  /*0f00*/  F2I.U32.TRUNC.NTZ R13, R6 ;  /* 0x00000006000d7305 */ /* 0x0002e2000020f000 */
[----:B------:R-:W1:Y:S01]  /*0f10*/  LDC R15, c[0x0][0x148] ;  /* 0x00005200ff0f7b82 */ /* 0x000e620000000800 */
[----:B--2---:R-:W-:-:S07]  /*0f20*/  IMAD R3, R5, R8, R4 ;  /* 0x0000000805037224 */ /* 0x004fce00078e0204 */
[----:B------:R-:W2:Y:S01]  /*0f30*/  LDC R21, c[0x0][0x600] ;  /* 0x00018000ff157b82 */ /* 0x000ea20000000800 */
[-CC-:B----4-:R-:W-:Y:S02]  /*0f40*/  SHF.R.U64 R30, R14, R18.reuse, R7.reuse ;  /* 0x000000120e1e7219 */ /* 0x190fe40000001207 */
[----:B------:R-:W-:Y:S01]  /*0f50*/  SHF.R.U32.HI R5, RZ, R18, R7 ;  /* 0x00000012ff057219 */ /* 0x000fe20000011607 */
[----:B------:R-:W-:-:S04]  /*0f60*/  IMAD.MOV.U32 R7, RZ, RZ, 0x1 ;  /* 0x00000001ff077424 */ /* 0x000fc800078e00ff */
[----:B------:R-:W4:Y:S01]  /*0f70*/  LDC R22, c[0x0][0x648] ;  /* 0x00019200ff167b82 */ /* 0x000f220000000800 */
[-C--:B0-----:R-:W-:Y:S02]  /*0f80*/  SHF.L.U32 R4, R9, R20.reuse, RZ ;  /* 0x0000001409047219 */ /* 0x081fe400000006ff */
[--C-:B------:R-:W-:Y:S02]  /*0f90*/  SHF.R.U64 R18, R30, R20, R5.reuse ;  /* 0x000000141e127219 */ /* 0x100fe40000001205 */
[----:B------:R-:W-:Y:S02]  /*0fa0*/  LOP3.LUT R11, RZ, R4, RZ, 0x33, !PT ;  /* 0x00000004ff0b7212 */ /* 0x000fe400078e33ff */
[-C--:B------:R-:W-:Y:S01]  /*0fb0*/  SHF.R.U32.HI R5, RZ, R20.reuse, R5 ;  /* 0x00000014ff057219 */ /* 0x080fe20000011605 */
[----:B------:R-:W0:Y:S01]  /*0fc0*/  LDC R27, c[0x0][0x638] ;  /* 0x00018e00ff1b7b82 */ /* 0x000e220000000800 */
[----:B------:R-:W-:Y:S01]  /*0fd0*/  SHF.L.U32 R10, R7, R20, RZ ;  /* 0x00000014070a7219 */ /* 0x000fe200000006ff */
[----:B------:R-:W-:-:S06]  /*0fe0*/  IMAD.MOV.U32 R4, RZ, RZ, R18 ;  /* 0x000000ffff047224 */ /* 0x000fcc00078e0012 */
[----:B------:R-:W0:Y:S01]  /*0ff0*/  LDC R26, c[0x0][0x610] ;  /* 0x00018400ff1a7b82 */ /* 0x000e220000000800 */
[----:B-1-3--:R-:W-:Y:S05]  /*1000*/  @!P0 BRA `(.L_x_12) ;  /* 0x0000000000288947 */ /* 0x00afea0003800000 */
[----:B------:R-:W1:Y:S02]  /*1010*/  LDC R9, c[0x0][0x64c] ;  /* 0x00019300ff097b82 */ /* 0x000e640000000800 */
[----:B-1----:R-:W-:-:S05]  /*1020*/  IADD3 R9, P0, R18, R9, RZ ;  /* 0x0000000912097210 */ /* 0x002fca0007f1e0ff */
        /* <DEDUP_REMOVED lines=8> */
.L_x_12:
[----:B----4-:R-:W-:Y:S01]  /*10b0*/  SHF.R.U64 R4, R4, R22, R5 ;  /* 0x0000001604047219 */ /* 0x010fe20000001205 */
[----:B--2---:R-:W-:Y:S01]  /*10c0*/  VIADD R5, R21, 0xffffffff ;  /* 0xffffffff15057836 */ /* 0x004fe20000000000 */
[----:B------:R-:W-:Y:S01]  /*10d0*/  LOP3.LUT R11, R30, R11, RZ, 0xc0, !PT ;  /* 0x0000000b1e0b7212 */ /* 0x000fe200078ec0ff */
[----:B------:R-:W-:Y:S02]  /*10e0*/  IMAD.MOV R13, RZ, RZ, -R13 ;  /* 0x000000ffff0d7224 */ /* 0x000fe400078e0a0d */
[----:B------:R-:W-:Y:S01]  /*10f0*/  IMAD.MOV R6, RZ, RZ, -R4 ;  /* 0x000000ffff067224 */ /* 0x000fe200078e0a04 */
[----:B------:R-:W-:Y:S01]  /*1100*/  LOP3.LUT R5, R14, R5, RZ, 0xc0, !PT ;  /* 0x000000050e057212 */ /* 0x000fe200078ec0ff */
[----:B------:R-:W-:Y:S02]  /*1110*/  IMAD R10, R10, R4, R11 ;  /* 0x000000040a0a7224 */ /* 0x000fe400078e020b */
[----:B------:R-:W-:Y:S02]  /*1120*/  @P2 IMAD R3, R15, R13, R12 ;  /* 0x0000000d0f032224 */ /* 0x000fe400078e020c */
[----:B0-----:R-:W-:-:S02]  /*1130*/  IMAD R4, R6, R27, R18 ;  /* 0x0000001b06047224 */ /* 0x001fc400078e0212 */
[----:B------:R-:W-:Y:S02]  /*1140*/  IMAD R22, R10, R26, R3 ;  /* 0x0000001a0a167224 */ /* 0x000fe400078e0203 */
[----:B------:R-:W-:Y:S02]  /*1150*/  IMAD R5, R4, R21, R5 ;  /* 0x0000001504057224 */ /* 0x000fe400078e0205 */
[----:B------:R-:W-:Y:S02]  /*1160*/  IMAD.MOV.U32 R3, RZ, RZ, 0x1 ;  /* 0x00000001ff037424 */ /* 0x000fe400078e00ff */
[----:B------:R-:W-:Y:S01]  /*1170*/  IMAD.MOV.U32 R18, RZ, RZ, R28 ;  /* 0x000000ffff127224 */ /* 0x000fe200078e001c */
[----:B------:R-:W-:Y:S02]  /*1180*/  SEL R19, R5, R22, !P2 ;  /* 0x0000001605137207 */ /* 0x000fe40005000000 */
[----:B------:R-:W-:-:S07]  /*1190*/  SEL R22, R22, R5, !P2 ;  /* 0x0000000516167207 */ /* 0x000fce0005000000 */
.L_x_10:
[----:B------:R-:W-:Y:S05]  /*11a0*/  @!P1 BRA `(.L_x_13) ;  /* 0x000000bc00009947 */ /* 0x000fea0003800000 */
[----:B------:R-:W-:-:S06]  /*11b0*/  UISETP.GT.U32.AND UP0, UPT, UR12, 0x1, UPT ;  /* 0x000000010c00788c */ /* 0x000fcc000bf04070 */
[----:B------:R-:W-:-:S13]  /*11c0*/  PLOP3.LUT P0, PT, PT, PT, UP0, 0x80, 0x0 ;  /* 0x000000000000781c */ /* 0x000fda0003f0f008 */
[----:B------:R-:W-:Y:S05]  /*11d0*/  @P0 EXIT ;  /* 0x000000000000094d */ /* 0x000fea0003800000 */
.L_x_14:
[----:B------:R-:W-:-:S08]  /*11e0*/  NOP ;  /* 0x0000000000007918 */ /* 0x000fd00000000000 */
[----:B------:R-:W0:Y:S02]  /*11f0*/  USETMAXREG.TRY_ALLOC.CTAPOOL UP0, 0xe8 ;  /* 0x000000e8000079c8 */ /* 0x000e240008000600 */
[----:B0-----:R-:W-:-:S13]  /*1200*/  PLOP3.LUT P0, PT, PT, PT, UP0, 0x80, 0x0 ;  /* 0x000000000000781c */ /* 0x001fda0003f0f008 */
[----:B------:R-:W-:Y:S05]  /*1210*/  @!P0 BRA `(.L_x_14) ;  /* 0xfffffffc00f08947 */ /* 0x000fea000383ffff */
[----:B------:R-:W-:-:S13]  /*1220*/  LOP3.LUT P0, RZ, R3, 0xff, RZ, 0xc0, !PT ;  /* 0x000000ff03ff7812 */ /* 0x000fda000780c0ff */
[----:B------:R-:W-:Y:S05]  /*1230*/  @!P0 EXIT ;  /* 0x000000000000894d */ /* 0x000fea0003800000 */
[----:B------:R-:W-:Y:S01]  /*1240*/  SHF.R.S32.HI R0, RZ, 0x1f, R23 ;  /* 0x0000001fff007819 */ /* 0x000fe20000011417 */
[----:B------:R-:W0:Y:S01]  /*1250*/  S2UR UR4, SR_CgaCtaId ;  /* 0x00000000000479c3 */ /* 0x000e220000008800 */
[----:B------:R-:W-:Y:S01]  /*1260*/  UIADD3 UR5, UR5, -0x1, URZ ;  /* 0xffffffff05057890 */ /* 0x000fe2000fffe03f */
[----:B------:R-:W-:Y:S01]  /*1270*/  IMAD.MOV.U32 R167, RZ, RZ, 0x70 ;  /* 0x00000070ffa77424 */ /* 0x000fe200078e00ff */
[CC--:B------:R-:W-:Y:S01]  /*1280*/  LEA.HI R3, R0.reuse, R23.reuse, RZ, 0x2 ;  /* 0x0000001700037211 */ /* 0x0c0fe200078f10ff */
[----:B------:R-:W-:Y:S01]  /*1290*/  UMOV UR43, 0x400 ;  /* 0x00000400002b7882 */ /* 0x000fe20000000000 */
[----:B------:R-:W-:Y:S02]  /*12a0*/  USHF.L.U32 UR42, UR5, 0x3, URZ ;  /* 0x00000003052a7899 */ /* 0x000fe4000800063f */
[----:B------:R-:W-:Y:S01]  /*12b0*/  LOP3.LUT R166, R3, 0xfffffffc, RZ, 0xc0, !PT ;  /* 0xfffffffc03a67812 */ /* 0x000fe200078ec0ff */
[----:B------:R-:W-:Y:S01]  /*12c0*/  ULDC UR6, c[0x0][0x284] ;  /* 0x0000a10000067ab9 */ /* 0x000fe20000000800 */
[--C-:B------:R-:W-:Y:S01]  /*12d0*/  SHF.R.S32.HI R154, RZ, 0x2, R3.reuse ;  /* 0x00000002ff9a7819 */ /* 0x100fe20000011403 */
[----:B------:R-:W-:Y:S01]  /*12e0*/  UISETP.NE.AND UP0, UPT, UR5, URZ, UPT ;  /* 0x0000003f0500728c */ /* 0x000fe2000bf05270 */
[----:B------:R-:W-:Y:S01]  /*12f0*/  SHF.R.S32.HI R5, RZ, 0x1f, R3 ;  /* 0x0000001fff057819 */ /* 0x000fe20000011403 */
[----:B------:R-:W-:Y:S01]  /*1300*/  IMAD.IADD R166, R23, 0x1, -R166 ;  /* 0x0000000117a67824 */ /* 0x000fe200078e0aa6 */
[----:B------:R-:W-:Y:S01]  /*1310*/  LEA.HI R3, R0, R23, RZ, 0x5 ;  /* 0x0000001700037211 */ /* 0x000fe200078f28ff */
[----:B------:R-:W-:Y:S01]  /*1320*/  ULOP3.LUT UR48, UR42, 0x8, URZ, 0xc0, !UPT ;  /* 0x000000082a307892 */ /* 0x000fe2000f8ec03f */
[----:B------:R-:W-:Y:S01]  /*1330*/  LEA.HI R5, R5, R154, RZ, 0x3 ;  /* 0x0000009a05057211 */ /* 0x000fe200078f18ff */
[----:B------:R-:W-:Y:S01]  /*1340*/  IMAD.SHL.U32 R0, R166, 0x100, RZ ;  /* 0x00000100a6007824 */ /* 0x000fe200078e00ff */
[----:B------:R-:W-:-:S02]  /*1350*/  UIADD3 UR40, UR38, -0x1, URZ ;  /* 0xffffffff26287890 */ /* 0x000fc4000fffe03f */
[----:B------:R-:W-:Y:S01]  /*1360*/  LOP3.LUT R155, R5, 0xfffffff8, RZ, 0xc0, !PT ;  /* 0xfffffff8059b7812 */ /* 0x000fe200078ec0ff */
[----:B------:R-:W-:Y:S01]  /*1370*/  USHF.L.U32 UR41, UR38, 0x1, URZ ;  /* 0x0000000126297899 */ /* 0x000fe2000800063f */
[----:B------:R-:W-:Y:S01]  /*1380*/  SHF.R.S32.HI R5, RZ, 0x5, R3 ;  /* 0x00000005ff057819 */ /* 0x000fe20000011403 */
[----:B------:R-:W-:Y:S01]  /*1390*/  ULOP3.LUT UR45, UR42, 0x8, URZ, 0xc, !UPT ;  /* 0x000000082a2d7892 */ /* 0x000fe2000f8e0c3f */
[----:B------:R-:W-:Y:S01]  /*13a0*/  LOP3.LUT R3, R0, 0x100, RZ, 0xc0, !PT ;  /* 0x0000010000037812 */ /* 0x000fe200078ec0ff */
[----:B------:R-:W-:Y:S01]  /*13b0*/  IMAD.IADD R154, R154, 0x1, -R155 ;  /* 0x000000019a9a7824 */ /* 0x000fe200078e0a9b */
[----:B------:R-:W-:Y:S01]  /*13c0*/  LEA.HI R0, R166, R166, RZ, 0x1 ;  /* 0x000000a6a6007211 */ /* 0x000fe200078f08ff */
[C---:B------:R-:W-:Y:S01]  /*13d0*/  IMAD.SHL.U32 R164, R5.reuse, 0x10, RZ ;  /* 0x0000001005a47824 */ /* 0x040fe200078e00ff */
[----:B------:R-:W-:Y:S01]  /*13e0*/  SHF.R.U32.HI R4, RZ, 0x3, R3 ;  /* 0x00000003ff047819 */ /* 0x000fe20000011603 */
[----:B0-----:R-:W-:Y:S01]  /*13f0*/  ULEA UR43, UR4, UR43, 0x18 ;  /* 0x0000002b042b7291 */ /* 0x001fe2000f8ec03f */
[----:B------:R-:W-:Y:S01]  /*1400*/  LOP3.LUT R6, R5, 0x1, RZ, 0xc0, !PT ;  /* 0x0000000105067812 */ /* 0x000fe200078ec0ff */
[----:B------:R-:W-:Y:S01]  /*1410*/  IMAD.SHL.U32 R0, R0, 0x100, RZ ;  /* 0x0000010000007824 */ /* 0x000fe200078e00ff */
[----:B------:R-:W-:Y:S01]  /*1420*/  LOP3.LUT R3, R3, 0x30, R164, 0xf8, !PT ;  /* 0x0000003003037812 */ /* 0x000fe200078ef8a4 */
[----:B------:R-:W-:Y:S01]  /*1430*/  UIADD3 UR44, UR43, 0x60, URZ ;  /* 0x000000602b2c7890 */ /* 0x000fe2000fffe03f */
[----:B------:R-:W-:Y:S01]  /*1440*/  SHF.R.S32.HI R155, RZ, 0x1f, R154 ;  /* 0x0000001fff9b7819 */ /* 0x000fe2000001149a */
[----:B------:R-:W-:Y:S01]  /*1450*/  USEL UR46, URZ, 0x1, UP0 ;  /* 0x000000013f2e7887 */ /* 0x000fe20008000000 */
[----:B------:R-:W-:Y:S01]  /*1460*/  LOP3.LUT R3, R3, R4, RZ, 0x3c, !PT ;  /* 0x0000000403037212 */ /* 0x000fe200078e3cff */
[----:B------:R-:W-:Y:S01]  /*1470*/  UIADD3 UR47, UR42, UR44, URZ ;  /* 0x0000002c2a2f7290 */ /* 0x000fe2000fffe03f */
[----:B------:R-:W-:Y:S01]  /*1480*/  LOP3.LUT R165, R0, 0xfffffe00, RZ, 0xc0, !PT ;  /* 0xfffffe0000a57812 */ /* 0x000fe200078ec0ff */
[----:B------:R-:W-:Y:S01]  /*1490*/  ULOP3.LUT UR48, UR48, 0x18, URZ, 0x3c, !UPT ;  /* 0x0000001830307892 */ /* 0x000fe2000f8e3c3f */
[----:B------:R-:W-:-:S02]  /*14a0*/  ISETP.NE.U32.AND P0, PT, R6, 0x1, PT ;  /* 0x000000010600780c */ /* 0x000fc40003f05070 */
[--C-:B------:R-:W-:Y:S02]  /*14b0*/  IADD3 R165, R3, R165, R154.reuse ;  /* 0x000000a503a57210 */ /* 0x100fe40007ffe09a */
[--C-:B------:R-:W-:Y:S01]  /*14c0*/  IADD3 R164, -R164, UR6, -R154.reuse ;  /* 0x00000006a4a47c10 */ /* 0x100fe2000fffe99a */
[----:B------:R-:W-:Y:S01]  /*14d0*/  IMAD.WIDE R154, R5, 0x10, R154 ;  /* 0x00000010059a7825 */ /* 0x000fe200078e029a */
[----:B------:R-:W-:-:S07]  /*14e0*/  SEL R167, R167, 0x90, !P0 ;  /* 0x00000090a7a77807 */ /* 0x000fce0004000000 */
.L_x_305:
[----:B------:R-:W-:Y:S02]  /*14f0*/  IMAD.U32 R3, RZ, RZ, UR46 ;  /* 0x0000002eff037e24 */ /* 0x000fe4000f8e00ff */
[----:B------:R-:W-:-:S03]  /*1500*/  IMAD.U32 R168, RZ, RZ, UR44 ;  /* 0x0000002cffa87e24 */ /* 0x000fc6000f8e00ff */
[----:B------:R-:W-:-:S04]  /*1510*/  SHF.L.U32 R3, R3, 0x1f, RZ ;  /* 0x0000001f03037819 */ /* 0x000fc800000006ff */
[----:B------:R-:W0:Y:S02]  /*1520*/  SYNCS.PHASECHK.TRANS64.TRYWAIT P0, [R168+UR42], R3 ;  /* 0x00000003a80075a7 */ /* 0x000e24000800016a */
[----:B01234-:R-:W-:Y:S05]  /*1530*/  @!P0 BRA `(.L_x_15) ;  /* 0x000000c800d88947 */ /* 0x01ffea0003800000 */
.L_x_330:
[----:B------:R-:W-:-:S04]  /*1540*/  UIADD3 UR4, UR43, 0x800, URZ ;  /* 0x000008002b047890 */ /* 0x000fc8000fffe03f */
[----:B------:R-:W-:-:S06]  /*1550*/  ULOP3.LUT UP0, URZ, UR4, 0x1bf, URZ, 0xc0, !UPT ;  /* 0x000001bf043f7892 */ /* 0x000fcc000f80c03f */
[----:B------:R-:W-:-:S13]  /*1560*/  PLOP3.LUT P0, PT, PT, PT, UP0, 0x80, 0x0 ;  /* 0x000000000000781c */ /* 0x000fda0003f0f008 */
[----:B------:R-:W-:Y:S05]  /*1570*/  @!P0 BRA `(.L_x_16) ;  /* 0x0000000000408947 */ /* 0x000fea0003800000 */
[----:B0-----:R-:W-:Y:S01]  /*1580*/  MOV R0, 0x0 ;  /* 0x0000000000007802 */ /* 0x001fe20000000f00 */
[----:B------:R-:W-:Y:S01]  /*1590*/  ULDC.64 UR4, c[0x4][0x70] ;  /* 0x01001c0000047ab9 */ /* 0x000fe20000000a00 */
[----:B------:R-:W-:Y:S01]  /*15a0*/  ULDC.64 UR6, c[0x4][0x8] ;  /* 0x0100020000067ab9 */ /* 0x000fe20000000a00 */
[----:B------:R-:W-:Y:S01]  /*15b0*/  IMAD.U32 R4, RZ, RZ, UR4 ;  /* 0x00000004ff047e24 */ /* 0x000fe2000f8e00ff */
[----:B------:R0:W1:Y:S01]  /*15c0*/  LDC.64 R14, c[0x4][R0] ;  /* 0x01000000000e7b82 */ /* 0x0000620000000a00 */
[----:B------:R-:W-:Y:S01]  /*15d0*/  IMAD.U32 R5, RZ, RZ, UR5 ;  /* 0x00000005ff057e24 */ /* 0x000fe2000f8e00ff */
[----:B------:R-:W-:Y:S01]  /*15e0*/  ULDC.64 UR4, c[0x4][0x78] ;  /* 0x01001e0000047ab9 */ /* 0x000fe20000000a00 */
[----:B------:R-:W-:Y:S02]  /*15f0*/  IMAD.U32 R10, RZ, RZ, UR6 ;  /* 0x00000006ff0a7e24 */ /* 0x000fe4000f8e00ff */
[----:B------:R-:W-:Y:S02]  /*1600*/  IMAD.U32 R6, RZ, RZ, UR4 ;  /* 0x00000004ff067e24 */ /* 0x000fe4000f8e00ff */
[----:B------:R-:W-:-:S02]  /*1610*/  IMAD.U32 R7, RZ, RZ, UR5 ;  /* 0x00000005ff077e24 */ /* 0x000fc4000f8e00ff */
[----:B------:R-:W-:Y:S02]  /*1620*/  IMAD.U32 R11, RZ, RZ, UR7 ;  /* 0x00000007ff0b7e24 */ /* 0x000fe4000f8e00ff */
[----:B------:R-:W-:Y:S02]  /*1630*/  IMAD.MOV.U32 R8, RZ, RZ, 0x70 ;  /* 0x00000070ff087424 */ /* 0x000fe400078e00ff */
[----:B------:R-:W-:Y:S02]  /*1640*/  IMAD.MOV.U32 R12, RZ, RZ, 0x1 ;  /* 0x00000001ff0c7424 */ /* 0x000fe400078e00ff */
[----:B0-----:R-:W-:-:S07]  /*1650*/  IMAD.MOV.U32 R13, RZ, RZ, RZ ;  /* 0x000000ffff0d7224 */ /* 0x001fce00078e00ff */
[----:B------:R-:W-:-:S07]  /*1660*/  LEPC R20, `(.L_x_16) ;  /* 0x000000001014794e */ /* 0x000fce0000000000 */
[----:B-1---5:R-:W-:Y:S05]  /*1670*/  CALL.ABS.NOINC R14 ;  /* 0x000000000e007343 */ /* 0x022fea0003c00000 */
.L_x_16:
[----:B------:R-:W-:-:S04]  /*1680*/  IMAD.U32 R24, RZ, RZ, UR43 ;  /* 0x0000002bff187e24 */ /* 0x000fc8000f8e00ff */
[----:B------:R-:W-:-:S05]  /*1690*/  VIADD R24, R24, 0xa800 ;  /* 0x0000a80018187836 */ /* 0x000fca0000000000 */
[----:B------:R-:W-:-:S13]  /*16a0*/  LOP3.LUT P0, RZ, R24, 0x3ff, RZ, 0xc0, !PT ;  /* 0x000003ff18ff7812 */ /* 0x000fda000780c0ff */
[----:B------:R-:W-:Y:S05]  /*16b0*/  @!P0 BRA `(.L_x_17) ;  /* 0x00000000007c8947 */ /* 0x000fea0003800000 */
[----:B------:R-:W-:Y:S01]  /*16c0*/  MOV R23, 0x0 ;  /* 0x0000000000177802 */ /* 0x000fe20000000f00 */
[----:B------:R-:W-:Y:S01]  /*16d0*/  ULDC.64 UR4, c[0x4][0x70] ;  /* 0x01001c0000047ab9 */ /* 0x000fe20000000a00 */
[----:B------:R-:W-:Y:S01]  /*16e0*/  ULDC.64 UR6, c[0x4][0x78] ;  /* 0x01001e0000067ab9 */ /* 0x000fe20000000a00 */
[----:B------:R-:W-:Y:S01]  /*16f0*/  IMAD.U32 R4, RZ, RZ, UR4 ;  /* 0x00000004ff047e24 */ /* 0x000fe2000f8e00ff */
[----:B------:R1:W2:Y:S01]  /*1700*/  LDC.64 R14, c[0x4][R23] ;  /* 0x01000000170e7b82 */ /* 0x0002a20000000a00 */
        /* <DEDUP_REMOVED lines=8> */
[----:B-1----:R-:W-:-:S07]  /*1790*/  IMAD.MOV.U32 R13, RZ, RZ, RZ ;  /* 0x000000ffff0d7224 */ /* 0x002fce00078e00ff */
[----:B------:R-:W-:-:S07]  /*17a0*/  LEPC R20, `(.L_x_18) ;  /* 0x000000001014794e */ /* 0x000fce0000000000 */
[----:B0-2--5:R-:W-:Y:S05]  /*17b0*/  CALL.ABS.NOINC R14 ;  /* 0x000000000e007343 */ /* 0x025fea0003c00000 */
.L_x_18:
[----:B------:R0:W1:Y:S01]  /*17c0*/  LDC.64 R14, c[0x4][R23] ;  /* 0x01000000170e7b82 */ /* 0x0000620000000a00 */
[----:B------:R-:W-:Y:S01]  /*17d0*/  ULDC.64 UR4, c[0x4][0x70] ;  /* 0x01001c0000047ab9 */ /* 0x000fe20000000a00 */
[----:B------:R-:W-:Y:S01]  /*17e0*/  ULDC.64 UR6, c[0x4][0x10] ;  /* 0x0100040000067ab9 */ /* 0x000fe20000000a00 */
[----:B------:R-:W-:Y:S02]  /*17f0*/  IMAD.U32 R4, RZ, RZ, UR4 ;  /* 0x00000004ff047e24 */ /* 0x000fe4000f8e00ff */
        /* <DEDUP_REMOVED lines=10> */
[----:B-1----:R-:W-:Y:S05]  /*18a0*/  CALL.ABS.NOINC R14 ;  /* 0x000000000e007343 */ /* 0x002fea0003c00000 */
.L_x_17:
[----:B------:R-:W-:-:S06]  /*18b0*/  ULOP3.LUT UR4, UR37, 0x1, URZ, 0xfc, !UPT ;  /* 0x0000000125047892 */ /* 0x000fcc000f8efc3f */
[----:B0-----:R-:W-:Y:S01]  /*18c0*/  IMAD.U32 R0, RZ, RZ, UR4 ;  /* 0x00000004ff007e24 */ /* 0x001fe2000f8e00ff */
[----:B------:R-:W-:-:S04]  /*18d0*/  UMOV UR4, 0xffffffff ;  /* 0xffffffff00047882 */ /* 0x000fc80000000000 */
[----:B------:R-:W-:Y:S01]  /*18e0*/  ISETP.NE.AND P0, PT, R0, 0x3, PT ;  /* 0x000000030000780c */ /* 0x000fe20003f05270 */
[----:B------:R-:W-:-:S12]  /*18f0*/  BRA.DIV UR4, `(.L_x_19) ;  /* 0x000000ca04007947 */ /* 0x000fd8000b800000 */
.L_x_332:
[----:B------:R-:W-:Y:S05]  /*1900*/  @!P0 BRA `(.L_x_20) ;  /* 0x0000000000048947 */ /* 0x000fea0003800000 */
[----:B------:R-:W-:Y:S01]  /*1910*/  BPT.TRAP 0x1 ;  /* 0x000000040000795c */ /* 0x000fe20000300000 */
.L_x_20:
[----:B------:R-:W-:Y:S02]  /*1920*/  IMAD.U32 R3, RZ, RZ, UR49 ;  /* 0x00000031ff037e24 */ /* 0x000fe4000f8e00ff */
[----:B------:R-:W-:-:S03]  /*1930*/  IMAD.U32 R0, RZ, RZ, UR36 ;  /* 0x00000024ff007e24 */ /* 0x000fc6000f8e00ff */
[----:B------:R-:W-:Y:S02]  /*1940*/  LEA R3, R3, UR43, 0x3 ;  /* 0x0000002b03037c11 */ /* 0x000fe4000f8e18ff */
[----:B------:R-:W-:-:S04]  /*1950*/  SHF.L.U32 R0, R0, 0x1f, RZ ;  /* 0x0000001f00007819 */ /* 0x000fc800000006ff */
[----:B------:R0:W1:Y:S01]  /*1960*/  SYNCS.PHASECHK.TRANS64.TRYWAIT P1, [R3+URZ], R0 ;  /* 0x00000000030075a7 */ /* 0x000062000802017f */
[----:B------:R-:W-:Y:S05]  /*1970*/  @!P0 BRA `(.L_x_21) ;  /* 0x0000000000048947 */ /* 0x000fea0003800000 */
[----:B------:R-:W-:Y:S01]  /*1980*/  BPT.TRAP 0x1 ;  /* 0x000000040000795c */ /* 0x000fe20000300000 */
.L_x_21:
[----:B-1----:R-:W-:Y:S05]  /*1990*/  @P1 BRA `(.L_x_22) ;  /* 0x0000000000081947 */ /* 0x002fea0003800000 */
[----:B------:R-:W1:Y:S02]  /*19a0*/  SYNCS.PHASECHK.TRANS64.TRYWAIT P1, [R3+URZ], R0 ;  /* 0x00000000030075a7 */ /* 0x000e64000802017f */
[----:B-1----:R-:W-:Y:S05]  /*19b0*/  @!P1 BRA `(.L_x_23) ;  /* 0x000000c400ec9947 */ /* 0x002fea0003800000 */
.L_x_22:
[----:B------:R-:W-:-:S04]  /*19c0*/  UIADD3 UR4, UR49, 0x1, URZ ;  /* 0x0000000131047890 */ /* 0x000fc8000fffe03f */
[----:B------:R-:W-:Y:S02]  /*19d0*/  UISETP.NE.AND UP0, UPT, UR4, 0x5, UPT ;  /* 0x000000050400788c */ /* 0x000fe4000bf05270 */
[----:B01----:R-:W-:Y:S02]  /*19e0*/  IMAD.U32 R0, RZ, RZ, UR4 ;  /* 0x00000004ff007e24 */ /* 0x003fe4000f8e00ff */
[----:B------:R-:W-:Y:S02]  /*19f0*/  USEL UR4, URZ, 0x1, UP0 ;  /* 0x000000013f047887 */ /* 0x000fe40008000000 */
[----:B------:R-:W-:Y:S02]  /*1a00*/  PLOP3.LUT P1, PT, PT, PT, UP0, 0x80, 0x0 ;  /* 0x000000000000781c */ /* 0x000fe40003f2f008 */
[----:B------:R-:W-:Y:S02]  /*1a10*/  ULOP3.LUT UR4, UR36, UR4, URZ, 0x3c, !UPT ;  /* 0x0000000424047292 */ /* 0x000fe4000f8e3c3f */
[----:B------:R-:W-:-:S04]  /*1a20*/  SEL R0, R0, RZ, P1 ;  /* 0x000000ff00007207 */ /* 0x000fc80000800000 */
[----:B------:R-:W-:Y:S01]  /*1a30*/  IMAD.U32 R169, RZ, RZ, UR4 ;  /* 0x00000004ffa97e24 */ /* 0x000fe2000f8e00ff */
[----:B------:R-:W-:Y:S06]  /*1a40*/  @!P0 BRA `(.L_x_24) ;  /* 0x0000000000048947 */ /* 0x000fec0003800000 */
[----:B------:R-:W-:Y:S01]  /*1a50*/  BPT.TRAP 0x1 ;  /* 0x000000040000795c */ /* 0x000fe20000300000 */
.L_x_24:
[----:B------:R-:W-:Y:S01]  /*1a60*/  IMAD.U32 R6, RZ, RZ, UR49 ;  /* 0x00000031ff067e24 */ /* 0x000fe2000f8e00ff */
[----:B------:R-:W-:Y:S02]  /*1a70*/  LEA R3, R0, UR43, 0x3 ;  /* 0x0000002b00037c11 */ /* 0x000fe4000f8e18ff */
[----:B------:R-:W-:Y:S01]  /*1a80*/  SHF.L.U32 R4, R169, 0x1f, RZ ;  /* 0x0000001fa9047819 */ /* 0x000fe200000006ff */
[----:B------:R-:W-:Y:S01]  /*1a90*/  IMAD R5, R6, 0x2000, R165 ;  /* 0x0000200006057824 */ /* 0x000fe200078e02a5 */
[----:B------:R-:W-:Y:S02]  /*1aa0*/  ISETP.NE.AND P2, PT, RZ, UR40, PT ;  /* 0x00000028ff007c0c */ /* 0x000fe4000bf45270 */
[----:B------:R0:W1:Y:S01]  /*1ab0*/  SYNCS.PHASECHK.TRANS64.TRYWAIT P1, [R3+URZ], R4 ;  /* 0x00000004030075a7 */ /* 0x000062000802017f */
[----:B------:R-:W-:Y:S01]  /*1ac0*/  VIADD R6, R5, UR43 ;  /* 0x0000002b05067c36 */ /* 0x000fe20008000000 */
[----:B------:R0:W2:Y:S09]  /*1ad0*/  LDS.U8 R7, [R5+UR43+0x800] ;  /* 0x0008002b05077984 */ /* 0x0000b20008000000 */
[----:B------:R-:W-:Y:S05]  /*1ae0*/  WARPSYNC.ALL ;  /* 0x0000000000007948 */ /* 0x000fea0003800000 */
[----:B------:R-:W-:Y:S01]  /*1af0*/  IMAD.IADD R6, R167, 0x1, R6 ;  /* 0x00000001a7067824 */ /* 0x000fe200078e0206 */
[----:B------:R-:W2:Y:S04]  /*1b00*/  LDS.U8 R8, [R5+UR43+0x840] ;  /* 0x0008402b05087984 */ /* 0x000ea80008000000 */
[----:B------:R-:W-:Y:S04]  /*1b10*/  LDS.U8 R9, [R5+UR43+0x808] ;  /* 0x0008082b05097984 */ /* 0x000fe80008000000 */
[----:B------:R-:W3:Y:S04]  /*1b20*/  LDS.U8 R12, [R5+UR43+0x848] ;  /* 0x0008482b050c7984 */ /* 0x000ee80008000000 */
[----:B------:R-:W-:Y:S04]  /*1b30*/  LDS.U8 R11, [R5+UR43+0xc00] ;  /* 0x000c002b050b7984 */ /* 0x000fe80008000000 */
[----:B------:R-:W4:Y:S04]  /*1b40*/  LDS.U8 R26, [R5+UR43+0xc40] ;  /* 0x000c402b051a7984 */ /* 0x000f280008000000 */
[----:B------:R-:W-:Y:S04]  /*1b50*/  LDS.U8 R13, [R5+UR43+0xc08] ;  /* 0x000c082b050d7984 */ /* 0x000fe80008000000 */
[----:B------:R-:W0:Y:S04]  /*1b60*/  LDS.U8 R30, [R5+UR43+0xc48] ;  /* 0x000c482b051e7984 */ /* 0x000e280008000000 */
[----:B------:R-:W-:Y:S04]  /*1b70*/  LDS.U8 R15, [R5+UR43+0x1000] ;  /* 0x0010002b050f7984 */ /* 0x000fe80008000000 */
[----:B------:R-:W1:Y:S04]  /*1b80*/  LDS.U8 R36, [R5+UR43+0x1040] ;  /* 0x0010402b05247984 */ /* 0x000e680008000000 */
[----:B------:R-:W-:Y:S04]  /*1b90*/  LDS.U8 R21, [R5+UR43+0x1008] ;  /* 0x0010082b05157984 */ /* 0x000fe80008000000 */
[----:B------:R-:W1:Y:S01]  /*1ba0*/  LDS.U8 R40, [R5+UR43+0x1048] ;  /* 0x0010482b05287984 */ /* 0x000e620008000000 */
[----:B--2---:R-:W-:-:S03]  /*1bb0*/  PRMT R7, R8, 0x7604, R7 ;  /* 0x0000760408077816 */ /* 0x004fc60000000007 */
[----:B------:R-:W-:Y:S04]  /*1bc0*/  LDS.U8 R23, [R5+UR43+0x1400] ;  /* 0x0014002b05177984 */ /* 0x000fe80008000000 */
[----:B------:R-:W2:Y:S01]  /*1bd0*/  LDS.U8 R46, [R5+UR43+0x1440] ;  /* 0x0014402b052e7984 */ /* 0x000ea20008000000 */
[----:B---3--:R-:W-:-:S03]  /*1be0*/  PRMT R9, R12, 0x7604, R9 ;  /* 0x000076040c097816 */ /* 0x008fc60000000009 */
[----:B------:R-:W-:Y:S04]  /*1bf0*/  LDS.U8 R25, [R5+UR43+0x1408] ;  /* 0x0014082b05197984 */ /* 0x000fe80008000000 */
[----:B------:R-:W3:Y:S01]  /*1c00*/  LDS.U8 R50, [R5+UR43+0x1448] ;  /* 0x0014482b05327984 */ /* 0x000ee20008000000 */
[----:B----4-:R-:W-:-:S03]  /*1c10*/  PRMT R11, R26, 0x7604, R11 ;  /* 0x000076041a0b7816 */ /* 0x010fc6000000000b */
[----:B------:R-:W4:Y:S04]  /*1c20*/  LDS.U8 R10, [R6+0x800] ;  /* 0x00080000060a7984 */ /* 0x000f280000000000 */
[----:B------:R-:W4:Y:S01]  /*1c30*/  LDS.U8 R14, [R6+0x808] ;  /* 0x00080800060e7984 */ /* 0x000f220000000000 */
[----:B0-----:R-:W-:-:S03]  /*1c40*/  PRMT R13, R30, 0x7604, R13 ;  /* 0x000076041e0d7816 */ /* 0x001fc6000000000d */
[----:B------:R-:W0:Y:S04]  /*1c50*/  LDS.U8 R28, [R6+0xc00] ;  /* 0x000c0000061c7984 */ /* 0x000e280000000000 */
[----:B------:R-:W0:Y:S01]  /*1c60*/  LDS.U8 R32, [R6+0xc08] ;  /* 0x000c080006207984 */ /* 0x000e220000000000 */
[----:B-1----:R-:W-:-:S03]  /*1c70*/  PRMT R15, R36, 0x7604, R15 ;  /* 0x00007604240f7816 */ /* 0x002fc6000000000f */
[----:B------:R-:W1:Y:S04]  /*1c80*/  LDS.U8 R38, [R6+0x1000] ;  /* 0x0010000006267984 */ /* 0x000e680000000000 */
[----:B------:R-:W1:Y:S01]  /*1c90*/  LDS.U8 R42, [R6+0x1008] ;  /* 0x00100800062a7984 */ /* 0x000e620000000000 */
[----:B------:R-:W-:-:S03]  /*1ca0*/  PRMT R21, R40, 0x7604, R21 ;  /* 0x0000760428157816 */ /* 0x000fc60000000015 */
[----:B------:R-:W1:Y:S04]  /*1cb0*/  LDS.U8 R48, [R6+0x1400] ;  /* 0x0014000006307984 */ /* 0x000e680000000000 */
[----:B------:R-:W1:Y:S01]  /*1cc0*/  LDS.U8 R52, [R6+0x1408] ;  /* 0x0014080006347984 */ /* 0x000e620000000000 */
[----:B--2---:R-:W-:-:S03]  /*1cd0*/  PRMT R23, R46, 0x7604, R23 ;  /* 0x000076042e177816 */ /* 0x004fc60000000017 */
[----:B------:R-:W2:Y:S04]  /*1ce0*/  LDS.U8 R156, [R6+0x840] ;  /* 0x00084000069c7984 */ /* 0x000ea80000000000 */
[----:B------:R-:W2:Y:S01]  /*1cf0*/  LDS.U8 R20, [R6+0x848] ;  /* 0x0008480006147984 */ /* 0x000ea20000000000 */
[----:B---3--:R-:W-:-:S03]  /*1d00*/  PRMT R25, R50, 0x7604, R25 ;  /* 0x0000760432197816 */ /* 0x008fc60000000019 */
[----:B------:R-:W3:Y:S01]  /*1d10*/  LDS.U8 R158, [R6+0xc40] ;  /* 0x000c4000069e7984 */ /* 0x000ee20000000000 */
[----:B----4-:R-:W-:-:S03]  /*1d20*/  PRMT R7, R10, 0x7054, R7 ;  /* 0x000070540a077816 */ /* 0x010fc60000000007 */
[----:B------:R-:W4:Y:S01]  /*1d30*/  LDS.U8 R34, [R6+0xc48] ;  /* 0x000c480006227984 */ /* 0x000f220000000000 */
[----:B------:R-:W-:-:S03]  /*1d40*/  PRMT R9, R14, 0x7054, R9 ;  /* 0x000070540e097816 */ /* 0x000fc60000000009 */
[----:B------:R-:W4:Y:S01]  /*1d50*/  LDS.U8 R160, [R6+0x1040] ;  /* 0x0010400006a07984 */ /* 0x000f220000000000 */
[----:B0-----:R-:W-:-:S03]  /*1d60*/  PRMT R11, R28, 0x7054, R11 ;  /* 0x000070541c0b7816 */ /* 0x001fc6000000000b */
[----:B------:R-:W0:Y:S01]  /*1d70*/  LDS.U8 R44, [R6+0x1048] ;  /* 0x00104800062c7984 */ /* 0x000e220000000000 */
[----:B------:R-:W-:-:S03]  /*1d80*/  PRMT R13, R32, 0x7054, R13 ;  /* 0x00007054200d7816 */ /* 0x000fc6000000000d */
[----:B------:R-:W0:Y:S01]  /*1d90*/  LDS.U8 R162, [R6+0x1440] ;  /* 0x0014400006a27984 */ /* 0x000e220000000000 */
[----:B-1----:R-:W-:-:S03]  /*1da0*/  PRMT R15, R38, 0x7054, R15 ;  /* 0x00007054260f7816 */ /* 0x002fc6000000000f */
[----:B------:R-:W1:Y:S01]  /*1db0*/  LDS.U8 R54, [R6+0x1448] ;  /* 0x0014480006367984 */ /* 0x000e620000000000 */
[----:B------:R-:W-:Y:S02]  /*1dc0*/  PRMT R21, R42, 0x7054, R21 ;  /* 0x000070542a157816 */ /* 0x000fe40000000015 */
[----:B------:R-:W-:Y:S02]  /*1dd0*/  PRMT R23, R48, 0x7054, R23 ;  /* 0x0000705430177816 */ /* 0x000fe40000000017 */
[----:B------:R-:W-:Y:S02]  /*1de0*/  PRMT R25, R52, 0x7054, R25 ;  /* 0x0000705434197816 */ /* 0x000fe40000000019 */
[----:B--2---:R-:W-:Y:S02]  /*1df0*/  PRMT R156, R156, 0x654, R7 ;  /* 0x000006549c9c7816 */ /* 0x004fe40000000007 */
[----:B------:R-:W-:Y:S02]  /*1e00*/  PRMT R157, R20, 0x654, R9 ;  /* 0x00000654149d7816 */ /* 0x000fe40000000009 */
[----:B---3--:R-:W-:-:S02]  /*1e10*/  PRMT R158, R158, 0x654, R11 ;  /* 0x000006549e9e7816 */ /* 0x008fc4000000000b */
[----:B----4-:R-:W-:Y:S02]  /*1e20*/  PRMT R159, R34, 0x654, R13 ;  /* 0x00000654229f7816 */ /* 0x010fe4000000000d */
[----:B------:R-:W-:Y:S02]  /*1e30*/  PRMT R160, R160, 0x654, R15 ;  /* 0x00000654a0a07816 */ /* 0x000fe4000000000f */
[----:B0-----:R-:W-:Y:S02]  /*1e40*/  PRMT R161, R44, 0x654, R21 ;  /* 0x000006542ca17816 */ /* 0x001fe40000000015 */
[----:B------:R-:W-:Y:S02]  /*1e50*/  PRMT R162, R162, 0x654, R23 ;  /* 0x00000654a2a27816 */ /* 0x000fe40000000017 */
[----:B-1----:R-:W-:Y:S02]  /*1e60*/  PRMT R163, R54, 0x654, R25 ;  /* 0x0000065436a37816 */ /* 0x002fe40000000019 */
[----:B------:R-:W-:Y:S01]  /*1e70*/  R2UR UR4, R24 ;  /* 0x00000000180472ca */ /* 0x000fe200000e0000 */
[----:B------:R-:W-:Y:S01]  /*1e80*/  UMOV UR7, 0x40000040 ;  /* 0x4000004000077882 */ /* 0x000fe20000000000 */
[----:B------:R-:W-:-:S11]  /*1e90*/  WARPGROUP.ARRIVE ;  /* 0x00000000000079c5 */ /* 0x000fd60000000000 */
[----:B------:R-:W-:-:S04]  /*1ea0*/  USHF.R.U32.HI UR4, URZ, 0x4, UR4 ;  /* 0x000000043f047899 */ /* 0x000fc80008011604 */
[----:B------:R-:W-:-:S04]  /*1eb0*/  ULOP3.LUT UR4, UR4, 0x3fff, URZ, 0xc0, !UPT ;  /* 0x00003fff04047892 */ /* 0x000fc8000f8ec03f */
[----:B------:R-:W-:-:S04]  /*1ec0*/  ULOP3.LUT UR8, UR4, 0x10000, URZ, 0xfc, !UPT ;  /* 0x0001000004087892 */ /* 0x000fc8000f8efc3f */
[----:B------:R-:W-:-:S07]  /*1ed0*/  ULEA UR4, UR49, UR8, 0xb ;  /* 0x0000000831047291 */ /* 0x000fce000f8e583f */
[----:B------:R-:W-:Y:S02]  /*1ee0*/  UMOV UR6, UR4 ;  /* 0x0000000400067c82 */ /* 0x000fe40008000000 */
[----:B------:R-:W-:Y:S01]  /*1ef0*/  QGMMA.64x256x32.F32.E4M3.E4M3 R24, R156, gdesc[UR4], RZ, !UPT, gsb0 ;  /* 0x03e000049c187df3 */ /* 0x000fe2000c0008ff */
[----:B------:R-:W-:Y:S01]  /*1f00*/  UIADD3 UR6, UR4, 0x2, URZ ;  /* 0x0000000204067890 */ /* 0x000fe2000fffe03f */
[----:B------:R-:W-:Y:S01]  /*1f10*/  UMOV UR7, 0x40000040 ;  /* 0x4000004000077882 */ /* 0x000fe20000000000 */
[----:B------:R-:W-:Y:S02]  /*1f20*/  WARPGROUP.DEPBAR.LE gsb0, 0x0 ;  /* 0x00008000000079c5 */ /* 0x000fe40000010000 */
[----:B------:R-:W-:-:S15]  /*1f30*/  WARPGROUP.ARRIVE ;  /* 0x00000000000079c5 */ /* 0x000fde0000000000 */
[----:B------:R-:W-:-:S08]  /*1f40*/  NOP ;  /* 0x0000000000007918 */ /* 0x000fd00000000000 */
[----:B------:R-:W-:Y:S01]  /*1f50*/  QGMMA.64x256x32.F32.E4M3.E4M3 R24, R160, gdesc[UR4], R24, gsb0 ;  /* 0x03e00004a0187df3 */ /* 0x000fe20008000818 */
[----:B------:R-:W-:Y:S01]  /*1f60*/  UIADD3 UR6, UR4, 0x4, URZ ;  /* 0x0000000404067890 */ /* 0x000fe2000fffe03f */
[----:B------:R-:W-:Y:S01]  /*1f70*/  UMOV UR7, 0x40000040 ;  /* 0x4000004000077882 */ /* 0x000fe20000000000 */
[----:B------:R-:W-:Y:S02]  /*1f80*/  WARPGROUP.DEPBAR.LE gsb0, 0x0 ;  /* 0x00008000000079c5 */ /* 0x000fe40000010000 */
[----:B------:R-:W-:Y:S04]  /*1f90*/  LDS.U8 R7, [R5+UR43+0x1800] ;  /* 0x0018002b05077984 */ /* 0x000fe80008000000 */
[----:B------:R-:W0:Y:S04]  /*1fa0*/  LDS.U8 R8, [R5+UR43+0x1840] ;  /* 0x0018402b05087984 */ /* 0x000e280008000000 */
[----:B------:R-:W-:Y:S04]  /*1fb0*/  LDS.U8 R9, [R5+UR43+0x1808] ;  /* 0x0018082b05097984 */ /* 0x000fe80008000000 */
[----:B------:R-:W1:Y:S04]  /*1fc0*/  LDS.U8 R12, [R5+UR43+0x1848] ;  /* 0x0018482b050c7984 */ /* 0x000e680008000000 */
[----:B------:R-:W-:Y:S04]  /*1fd0*/  LDS.U8 R11, [R5+UR43+0x1c00] ;  /* 0x001c002b050b7984 */ /* 0x000fe80008000000 */
[----:B------:R-:W2:Y:S04]  /*1fe0*/  LDS.U8 R158, [R5+UR43+0x1c40] ;  /* 0x001c402b059e7984 */ /* 0x000ea80008000000 */
[----:B------:R-:W-:Y:S04]  /*1ff0*/  LDS.U8 R13, [R5+UR43+0x1c08] ;  /* 0x001c082b050d7984 */ /* 0x000fe80008000000 */
[----:B------:R-:W3:Y:S04]  /*2000*/  LDS.U8 R170, [R5+UR43+0x1c48] ;  /* 0x001c482b05aa7984 */ /* 0x000ee80008000000 */
[----:B------:R-:W4:Y:S04]  /*2010*/  LDS.U8 R10, [R6+0x1800] ;  /* 0x00180000060a7984 */ /* 0x000f280000000000 */
[----:B------:R-:W4:Y:S04]  /*2020*/  LDS.U8 R14, [R6+0x1808] ;  /* 0x00180800060e7984 */ /* 0x000f280000000000 */
        /* <DEDUP_REMOVED lines=8> */
[----:B--2---:R-:W-:Y:S02]  /*20b0*/  PRMT R11, R158, 0x7604, R11 ;  /* 0x000076049e0b7816 */ /* 0x004fe4000000000b */
[----:B---3--:R-:W-:Y:S02]  /*20c0*/  PRMT R13, R170, 0x7604, R13 ;  /* 0x00007604aa0d7816 */ /* 0x008fe4000000000d */
[----:B----4-:R-:W-:Y:S02]  /*20d0*/  PRMT R7, R10, 0x7054, R7 ;  /* 0x000070540a077816 */ /* 0x010fe40000000007 */
[----:B------:R-:W-:-:S02]  /*20e0*/  PRMT R9, R14, 0x7054, R9 ;  /* 0x000070540e097816 */ /* 0x000fc40000000009 */
[----:B------:R-:W-:Y:S02]  /*20f0*/  PRMT R11, R160, 0x7054, R11 ;  /* 0x00007054a00b7816 */ /* 0x000fe4000000000b */
[----:B------:R-:W-:Y:S02]  /*2100*/  PRMT R13, R172, 0x7054, R13 ;  /* 0x00007054ac0d7816 */ /* 0x000fe4000000000d */
[----:B0-----:R-:W-:Y:S02]  /*2110*/  PRMT R156, R156, 0x654, R7 ;  /* 0x000006549c9c7816 */ /* 0x001fe40000000007 */
[----:B------:R-:W-:Y:S02]  /*2120*/  PRMT R157, R20, 0x654, R9 ;  /* 0x00000654149d7816 */ /* 0x000fe40000000009 */
[----:B-1----:R-:W-:Y:S02]  /*2130*/  PRMT R158, R162, 0x654, R11 ;  /* 0x00000654a29e7816 */ /* 0x002fe4000000000b */
[----:B------:R-:W-:-:S04]  /*2140*/  PRMT R159, R174, 0x654, R13 ;  /* 0x00000654ae9f7816 */ /* 0x000fc8000000000d */
[----:B------:R-:W-:-:S06]  /*2150*/  WARPGROUP.ARRIVE ;  /* 0x00000000000079c5 */ /* 0x000fcc0000000000 */
        /* <DEDUP_REMOVED lines=33> */
[----:B------:R-:W-:Y:S03]  /*2370*/  QGMMA.64x256x32.F32.E4M3.E4M3 R24, R156, gdesc[UR4], R24, gsb0 ;  /* 0x03e000049c187df3 */ /* 0x000fe60008000818 */
[----:B------:R-:W-:Y:S02]  /*2380*/  WARPGROUP.DEPBAR.LE gsb0, 0x0 ;  /* 0x00008000000079c5 */ /* 0x000fe40000010000 */
[----:B------:R-:W-:Y:S05]  /*2390*/  @!P2 BRA `(.L_x_25) ;  /* 0x000000140060a947 */ /* 0x000fea0003800000 */
[----:B------:R-:W-:Y:S05]  /*23a0*/  @!P0 BRA `(.L_x_26) ;  /* 0x0000000000048947 */ /* 0x000fea0003800000 */
[----:B------:R-:W-:Y:S01]  /*23b0*/  BPT.TRAP 0x1 ;  /* 0x000000040000795c */ /* 0x000fe20000300000 */
.L_x_26:
[----:B------:R-:W-:-:S05]  /*23c0*/  IMAD.SHL.U32 R174, R0, 0x2000, RZ ;  /* 0x0000200000ae7824 */ /* 0x000fca00078e00ff */
[----:B------:R-:W-:-:S05]  /*23d0*/  IADD3 R6, R174, UR43, R165 ;  /* 0x0000002bae067c10 */ /* 0x000fca000fffe0a5 */
[----:B------:R-:W-:Y:S01]  /*23e0*/  IMAD.IADD R11, R167, 0x1, R6 ;  /* 0x00000001a70b7824 */ /* 0x000fe200078e0206 */
[----:B------:R-:W-:Y:S06]  /*23f0*/  @P1 BRA `(.L_x_27) ;  /* 0x0000000000081947 */ /* 0x000fec0003800000 */
[----:B------:R-:W0:Y:S02]  /*2400*/  SYNCS.PHASECHK.TRANS64.TRYWAIT P1, [R3+URZ], R4 ;  /* 0x00000004030075a7 */ /* 0x000e24000802017f */
[----:B0-----:R-:W-:Y:S05]  /*2410*/  @!P1 BRA `(.L_x_28) ;  /* 0x000000bc00689947 */ /* 0x001fea0003800000 */
.L_x_27:
[----:B0-----:R-:W-:Y:S01]  /*2420*/  LDS.U8 R3, [R6+0x800] ;  /* 0x0008000006037984 */ /* 0x001fe20000000000 */
[----:B------:R-:W0:Y:S01]  /*2430*/  LDC R13, c[0x0][0x28c] ;  /* 0x0000a300ff0d7b82 */ /* 0x000e220000000800 */
[----:B------:R-:W-:Y:S02]  /*2440*/  UMOV UR4, UR49 ;  /* 0x0000003100047c82 */ /* 0x000fe40008000000 */
[----:B------:R-:W1:Y:S04]  /*2450*/  LDS.U8 R4, [R6+0x840] ;  /* 0x0008400006047984 */ /* 0x000e680000000000 */
[----:B------:R-:W-:Y:S04]  /*2460*/  LDS.U8 R5, [R6+0x808] ;  /* 0x0008080006057984 */ /* 0x000fe80000000000 */
[----:B------:R-:W2:Y:S04]  /*2470*/  LDS.U8 R10, [R6+0x848] ;  /* 0x00084800060a7984 */ /* 0x000ea80000000000 */
[----:B------:R-:W-:Y:S04]  /*2480*/  LDS.U8 R7, [R6+0xc00] ;  /* 0x000c000006077984 */ /* 0x000fe80000000000 */
[----:B------:R-:W3:Y:S04]  /*2490*/  LDS.U8 R20, [R6+0xc40] ;  /* 0x000c400006147984 */ /* 0x000ee80000000000 */
[----:B------:R-:W-:Y:S01]  /*24a0*/  LDS.U8 R9, [R6+0xc08] ;  /* 0x000c080006097984 */ /* 0x000fe20000000000 */
[----:B0-----:R-:W-:-:S03]  /*24b0*/  ISETP.GE.AND P1, PT, R13, 0x101, PT ;  /* 0x000001010d00780c */ /* 0x001fc60003f26270 */
[----:B------:R-:W0:Y:S04]  /*24c0*/  LDS.U8 R158, [R6+0xc48] ;  /* 0x000c4800069e7984 */ /* 0x000e280000000000 */
[----:B------:R-:W4:Y:S04]  /*24d0*/  LDS.U8 R8, [R11+0x800] ;  /* 0x000800000b087984 */ /* 0x000f280000000000 */
[----:B------:R-:W4:Y:S04]  /*24e0*/  LDS.U8 R12, [R11+0x808] ;  /* 0x000808000b0c7984 */ /* 0x000f280000000000 */
[----:B------:R-:W4:Y:S04]  /*24f0*/  LDS.U8 R156, [R11+0xc00] ;  /* 0x000c00000b9c7984 */ /* 0x000f280000000000 */
[----:B------:R-:W4:Y:S01]  /*2500*/  LDS.U8 R170, [R11+0xc08] ;  /* 0x000c08000baa7984 */ /* 0x000f220000000000 */
[----:B-1----:R-:W-:-:S03]  /*2510*/  PRMT R3, R4, 0x7604, R3 ;  /* 0x0000760404037816 */ /* 0x002fc60000000003 */
[----:B------:R-:W1:Y:S04]  /*2520*/  LDS.U8 R160, [R11+0x840] ;  /* 0x000840000ba07984 */ /* 0x000e680000000000 */
[----:B------:R-:W1:Y:S01]  /*2530*/  LDS.U8 R14, [R11+0x848] ;  /* 0x000848000b0e7984 */ /* 0x000e620000000000 */
[----:B--2---:R-:W-:-:S03]  /*2540*/  PRMT R5, R10, 0x7604, R5 ;  /* 0x000076040a057816 */ /* 0x004fc60000000005 */
[----:B------:R-:W2:Y:S04]  /*2550*/  LDS.U8 R162, [R11+0xc40] ;  /* 0x000c40000ba27984 */ /* 0x000ea80000000000 */
[----:B------:R-:W2:Y:S01]  /*2560*/  LDS.U8 R172, [R11+0xc48] ;  /* 0x000c48000bac7984 */ /* 0x000ea20000000000 */
[----:B---3--:R-:W-:Y:S02]  /*2570*/  PRMT R7, R20, 0x7604, R7 ;  /* 0x0000760414077816 */ /* 0x008fe40000000007 */
[----:B0-----:R-:W-:Y:S02]  /*2580*/  PRMT R9, R158, 0x7604, R9 ;  /* 0x000076049e097816 */ /* 0x001fe40000000009 */
[----:B----4-:R-:W-:Y:S02]  /*2590*/  PRMT R3, R8, 0x7054, R3 ;  /* 0x0000705408037816 */ /* 0x010fe40000000003 */
[----:B------:R-:W-:-:S02]  /*25a0*/  PRMT R5, R12, 0x7054, R5 ;  /* 0x000070540c057816 */ /* 0x000fc40000000005 */
[----:B------:R-:W-:Y:S02]  /*25b0*/  PRMT R7, R156, 0x7054, R7 ;  /* 0x000070549c077816 */ /* 0x000fe40000000007 */
[----:B------:R-:W-:Y:S02]  /*25c0*/  PRMT R9, R170, 0x7054, R9 ;  /* 0x00007054aa097816 */ /* 0x000fe40000000009 */
[----:B-1----:R-:W-:Y:S02]  /*25d0*/  PRMT R160, R160, 0x654, R3 ;  /* 0x00000654a0a07816 */ /* 0x002fe40000000003 */
[----:B------:R-:W-:Y:S02]  /*25e0*/  PRMT R161, R14, 0x654, R5 ;  /* 0x000006540ea17816 */ /* 0x000fe40000000005 */
[----:B--2---:R-:W-:Y:S02]  /*25f0*/  PRMT R162, R162, 0x654, R7 ;  /* 0x00000654a2a27816 */ /* 0x004fe40000000007 */
[----:B------:R-:W-:Y:S01]  /*2600*/  PRMT R163, R172, 0x654, R9 ;  /* 0x00000654aca37816 */ /* 0x000fe20000000009 */
[----:B------:R-:W-:Y:S06]  /*2610*/  @!P1 BRA `(.L_x_29) ;  /* 0x0000000800d09947 */ /* 0x000fec0003800000 */
[----:B------:R-:W-:Y:S01]  /*2620*/  R2UR UR10, R0 ;  /* 0x00000000000a72ca */ /* 0x000fe200000e0000 */
[----:B------:R-:W-:Y:S01]  /*2630*/  UMOV UR5, UR40 ;  /* 0x0000002800057c82 */ /* 0x000fe20008000000 */
[----:B------:R-:W-:-:S13]  /*2640*/  UMOV UR4, UR49 ;  /* 0x0000003100047c82 */ /* 0x000fda0008000000 */
.L_x_37:
[----:B------:R-:W-:-:S04]  /*2650*/  UIADD3 UR6, UR10, 0x1, URZ ;  /* 0x000000010a067890 */ /* 0x000fc8000fffe03f */
[----:B------:R-:W-:-:S04]  /*2660*/  UISETP.NE.AND UP0, UPT, UR6, 0x5, UPT ;  /* 0x000000050600788c */ /* 0x000fc8000bf05270 */
[----:B------:R-:W-:Y:S02]  /*2670*/  USEL UR7, URZ, 0x1, UP0 ;  /* 0x000000013f077887 */ /* 0x000fe40008000000 */
[----:B------:R-:W-:-:S04]  /*2680*/  USEL UR6, UR6, URZ, UP0 ;  /* 0x0000003f06067287 */ /* 0x000fc80008000000 */
[----:B------:R-:W-:Y:S02]  /*2690*/  LOP3.LUT R169, R169, UR7, RZ, 0x3c, !PT ;  /* 0x00000007a9a97c12 */ /* 0x000fe4000f8e3cff */
[----:B------:R-:W-:Y:S01]  /*26a0*/  IMAD.U32 R0, RZ, RZ, UR6 ;  /* 0x00000006ff007e24 */ /* 0x000fe2000f8e00ff */
[----:B------:R-:W-:Y:S06]  /*26b0*/  @!P0 BRA `(.L_x_30) ;  /* 0x0000000000048947 */ /* 0x000fec0003800000 */
[----:B------:R-:W-:Y:S01]  /*26c0*/  BPT.TRAP 0x1 ;  /* 0x000000040000795c */ /* 0x000fe20000300000 */
.L_x_30:
[----:B------:R-:W-:Y:S01]  /*26d0*/  LEA R3, R0, UR43, 0x3 ;  /* 0x0000002b00037c11 */ /* 0x000fe2000f8e18ff */
[----:B------:R-:W-:Y:S01]  /*26e0*/  ULEA UR9, UR10, UR8, 0xb ;  /* 0x000000080a097291 */ /* 0x000fe2000f8e583f */
[----:B------:R-:W-:Y:S01]  /*26f0*/  SHF.L.U32 R4, R169, 0x1f, RZ ;  /* 0x0000001fa9047819 */ /* 0x000fe200000006ff */
[----:B------:R-:W-:Y:S01]  /*2700*/  UMOV UR7, 0x40000040 ;  /* 0x4000004000077882 */ /* 0x000fe20000000000 */
[----:B------:R-:W-:Y:S02]  /*2710*/  IMAD.U32 R6, RZ, RZ, UR10 ;  /* 0x0000000aff067e24 */ /* 0x000fe4000f8e00ff */
[----:B------:R0:W1:Y:S01]  /*2720*/  SYNCS.PHASECHK.TRANS64.TRYWAIT P1, [R3+URZ], R4 ;  /* 0x00000004030075a7 */ /* 0x000062000802017f */
[----:B------:R-:W-:Y:S01]  /*2730*/  WARPGROUP.ARRIVE ;  /* 0x00000000000079c5 */ /* 0x000fe20000000000 */
[----:B------:R-:W-:Y:S01]  /*2740*/  UMOV UR6, UR9 ;  /* 0x0000000900067c82 */ /* 0x000fe20008000000 */
[----:B------:R-:W-:-:S04]  /*2750*/  IMAD R5, R6, 0x2000, R165 ;  /* 0x0000200006057824 */ /* 0x000fc800078e02a5 */
[----:B------:R-:W-:Y:S01]  /*2760*/  QGMMA.64x256x32.F32.E4M3.E4M3 R24, R160, gdesc[UR4], R24, gsb0 ;  /* 0x03e00004a0187df3 */ /* 0x000fe20008000818 */
[----:B------:R-:W-:Y:S01]  /*2770*/  VIADD R10, R5, UR43 ;  /* 0x0000002b050a7c36 */ /* 0x000fe20008000000 */
[----:B------:R-:W-:Y:S01]  /*2780*/  UIADD3 UR6, UR9, 0x2, URZ ;  /* 0x0000000209067890 */ /* 0x000fe2000fffe03f */
[----:B------:R-:W-:Y:S02]  /*2790*/  UMOV UR7, 0x40000040 ;  /* 0x4000004000077882 */ /* 0x000fe40000000000 */
[----:B------:R-:W-:Y:S01]  /*27a0*/  IMAD.IADD R20, R167, 0x1, R10 ;  /* 0x00000001a7147824 */ /* 0x000fe200078e020a */
[----:B------:R-:W-:Y:S02]  /*27b0*/  WARPGROUP.DEPBAR.LE gsb0, 0x0 ;  /* 0x00008000000079c5 */ /* 0x000fe40000010000 */
[----:B------:R-:W-:Y:S04]  /*27c0*/  LDS.U8 R6, [R5+UR43+0x1000] ;  /* 0x0010002b05067984 */ /* 0x000fe80008000000 */
[----:B------:R-:W2:Y:S04]  /*27d0*/  LDS.U8 R7, [R5+UR43+0x1040] ;  /* 0x0010402b05077984 */ /* 0x000ea80008000000 */
[----:B------:R-:W-:Y:S04]  /*27e0*/  LDS.U8 R8, [R5+UR43+0x1008] ;  /* 0x0010082b05087984 */ /* 0x000fe80008000000 */
[----:B------:R-:W3:Y:S04]  /*27f0*/  LDS.U8 R13, [R5+UR43+0x1048] ;  /* 0x0010482b050d7984 */ /* 0x000ee80008000000 */
[----:B------:R-:W-:Y:S04]  /*2800*/  LDS.U8 R10, [R5+UR43+0x1400] ;  /* 0x0014002b050a7984 */ /* 0x000fe80008000000 */
[----:B------:R-:W4:Y:S04]  /*2810*/  LDS.U8 R21, [R5+UR43+0x1440] ;  /* 0x0014402b05157984 */ /* 0x000f280008000000 */
[----:B------:R-:W-:Y:S04]  /*2820*/  LDS.U8 R12, [R5+UR43+0x1408] ;  /* 0x0014082b050c7984 */ /* 0x000fe80008000000 */
[----:B------:R-:W0:Y:S04]  /*2830*/  LDS.U8 R159, [R5+UR43+0x1448] ;  /* 0x0014482b059f7984 */ /* 0x000e280008000000 */
[----:B------:R-:W1:Y:S04]  /*2840*/  LDS.U8 R9, [R20+0x1000] ;  /* 0x0010000014097984 */ /* 0x000e680000000000 */
[----:B------:R-:W1:Y:S04]  /*2850*/  LDS.U8 R15, [R20+0x1008] ;  /* 0x00100800140f7984 */ /* 0x000e680000000000 */
[----:B------:R-:W1:Y:S04]  /*2860*/  LDS.U8 R23, [R20+0x1400] ;  /* 0x0014000014177984 */ /* 0x000e680000000000 */
[----:B------:R-:W1:Y:S01]  /*2870*/  LDS.U8 R163, [R20+0x1408] ;  /* 0x0014080014a37984 */ /* 0x000e620000000000 */
[----:B--2---:R-:W-:-:S03]  /*2880*/  PRMT R6, R7, 0x7604, R6 ;  /* 0x0000760407067816 */ /* 0x004fc60000000006 */
[----:B------:R-:W2:Y:S04]  /*2890*/  LDS.U8 R11, [R20+0x1040] ;  /* 0x00104000140b7984 */ /* 0x000ea80000000000 */
[----:B------:R-:W2:Y:S01]  /*28a0*/  LDS.U8 R161, [R20+0x1048] ;  /* 0x0010480014a17984 */ /* 0x000ea20000000000 */
[----:B---3--:R-:W-:-:S03]  /*28b0*/  PRMT R8, R13, 0x7604, R8 ;  /* 0x000076040d087816 */ /* 0x008fc60000000008 */
[----:B------:R-:W3:Y:S04]  /*28c0*/  LDS.U8 R157, [R20+0x1440] ;  /* 0x00144000149d7984 */ /* 0x000ee80000000000 */
[----:B------:R-:W3:Y:S01]  /*28d0*/  LDS.U8 R14, [R20+0x1448] ;  /* 0x00144800140e7984 */ /* 0x000ee20000000000 */
[----:B----4-:R-:W-:Y:S02]  /*28e0*/  PRMT R10, R21, 0x7604, R10 ;  /* 0x00007604150a7816 */ /* 0x010fe4000000000a */
[----:B0-----:R-:W-:Y:S02]  /*28f0*/  PRMT R12, R159, 0x7604, R12 ;  /* 0x000076049f0c7816 */ /* 0x001fe4000000000c */
[----:B-1----:R-:W-:Y:S02]  /*2900*/  PRMT R6, R9, 0x7054, R6 ;  /* 0x0000705409067816 */ /* 0x002fe40000000006 */
[----:B------:R-:W-:-:S02]  /*2910*/  PRMT R8, R15, 0x7054, R8 ;  /* 0x000070540f087816 */ /* 0x000fc40000000008 */
[----:B------:R-:W-:Y:S02]  /*2920*/  PRMT R10, R23, 0x7054, R10 ;  /* 0x00007054170a7816 */ /* 0x000fe4000000000a */
[----:B------:R-:W-:Y:S02]  /*2930*/  PRMT R163, R163, 0x7054, R12 ;  /* 0x00007054a3a37816 */ /* 0x000fe4000000000c */
[----:B--2---:R-:W-:Y:S02]  /*2940*/  PRMT R160, R11, 0x654, R6 ;  /* 0x000006540ba07816 */ /* 0x004fe40000000006 */
[----:B------:R-:W-:Y:S02]  /*2950*/  PRMT R161, R161, 0x654, R8 ;  /* 0x00000654a1a17816 */ /* 0x000fe40000000008 */
[----:B---3--:R-:W-:Y:S02]  /*2960*/  PRMT R162, R157, 0x654, R10 ;  /* 0x000006549da27816 */ /* 0x008fe4000000000a */
[----:B------:R-:W-:-:S04]  /*2970*/  PRMT R163, R14, 0x654, R163 ;  /* 0x000006540ea37816 */ /* 0x000fc800000000a3 */
[----:B------:R-:W-:-:S06]  /*2980*/  WARPGROUP.ARRIVE ;  /* 0x00000000000079c5 */ /* 0x000fcc0000000000 */
[----:B------:R-:W-:Y:S03]  /*2990*/  QGMMA.64x256x32.F32.E4M3.E4M3 R24, R160, gdesc[UR4], R24, gsb0 ;  /* 0x03e00004a0187df3 */ /* 0x000fe60008000818 */
        /* <DEDUP_REMOVED lines=28> */
[----:B------:R-:W-:Y:S01]  /*2b60*/  PRMT R159, R171, 0x654, R12 ;  /* 0x00000654ab9f7816 */ /* 0x000fe2000000000c */
[----:B------:R-:W-:Y:S06]  /*2b70*/  @!P0 BRA `(.L_x_31) ;  /* 0x0000000000048947 */ /* 0x000fec0003800000 */
[----:B------:R-:W-:Y:S01]  /*2b80*/  BPT.TRAP 0x1 ;  /* 0x000000040000795c */ /* 0x000fe20000300000 */
.L_x_31:
[----:B------:R-:W-:Y:S02]  /*2b90*/  UISETP.GT.U32.AND UP0, UPT, UR37, 0x1, UPT ;  /* 0x000000012500788c */ /* 0x000fe4000bf04070 */
[----:B------:R-:W-:-:S04]  /*2ba0*/  ULEA UR6, UR4, UR43, 0x3 ;  /* 0x0000002b04067291 */ /* 0x000fc8000f8e183f */
[----:B------:R-:W-:Y:S01]  /*2bb0*/  UIADD3 UR6, UR6, 0x28, URZ ;  /* 0x0000002806067890 */ /* 0x000fe2000fffe03f */
[----:B------:R-:W-:-:S03]  /*2bc0*/  PLOP3.LUT P2, PT, PT, PT, UP0, 0x80, 0x0 ;  /* 0x000000000000781c */ /* 0x000fc60003f4f008 */
[----:B------:R-:W-:-:S09]  /*2bd0*/  UPRMT UR6, URZ, 0x654, UR6 ;  /* 0x000006543f067896 */ /* 0x000fd20008000006 */
[----:B------:R-:W-:Y:S01]  /*2be0*/  SYNCS.ARRIVE.TRANS64.RED.A1T0 RZ, [UR6], RZ ;  /* 0x000000ffffff79a7 */ /* 0x000fe20008100406 */
[----:B------:R-:W-:Y:S05]  /*2bf0*/  @P2 BRA `(.L_x_32) ;  /* 0x0000000000042947 */ /* 0x000fea0003800000 */
[----:B------:R-:W-:Y:S01]  /*2c00*/  BPT.TRAP 0x1 ;  /* 0x000000040000795c */ /* 0x000fe20000300000 */
.L_x_32:
[----:B------:R-:W-:Y:S01]  /*2c10*/  UIADD3 UR6, UR9, 0x4, URZ ;  /* 0x0000000409067890 */ /* 0x000fe2000fffe03f */
[----:B------:R-:W-:Y:S01]  /*2c20*/  WARPGROUP.ARRIVE ;  /* 0x00000000000079c5 */ /* 0x000fe20000000000 */
[----:B------:R-:W-:Y:S01]  /*2c30*/  UMOV UR7, 0x40000040 ;  /* 0x4000004000077882 */ /* 0x000fe20000000000 */
[----:B------:R-:W-:-:S04]  /*2c40*/  UIADD3 UR4, UR4, 0x1, URZ ;  /* 0x0000000104047890 */ /* 0x000fc8000fffe03f */
[----:B------:R-:W-:-:S05]  /*2c50*/  UISETP.NE.AND UP0, UPT, UR4, 0x5, UPT ;  /* 0x000000050400788c */ /* 0x000fca000bf05270 */
[----:B------:R-:W-:Y:S01]  /*2c60*/  QGMMA.64x256x32.F32.E4M3.E4M3 R24, R156, gdesc[UR4], R24, gsb0 ;  /* 0x03e000049c187df3 */ /* 0x000fe20008000818 */
[----:B------:R-:W-:Y:S02]  /*2c70*/  USEL UR4, UR4, URZ, UP0 ;  /* 0x0000003f04047287 */ /* 0x000fe40008000000 */
        /* <DEDUP_REMOVED lines=31> */
.L_x_33:
[----:B------:R-:W-:Y:S01]  /*2e70*/  IMAD.SHL.U32 R174, R0, 0x2000, RZ ;  /* 0x0000200000ae7824 */ /* 0x000fe200078e00ff */
[----:B------:R-:W-:Y:S04]  /*2e80*/  BSSY B0, `(.L_x_34) ;  /* 0x0000005000007945 */ /* 0x000fe80003800000 */
[----:B------:R-:W-:Y:S01]  /*2e90*/  IADD3 R178, R174, UR43, R165 ;  /* 0x0000002baeb27c10 */ /* 0x000fe2000fffe0a5 */
[----:B------:R-:W-:Y:S06]  /*2ea0*/  @P1 BRA `(.L_x_35) ;  /* 0x0000000000081947 */ /* 0x000fec0003800000 */
[----:B------:R-:W0:Y:S02]  /*2eb0*/  SYNCS.PHASECHK.TRANS64.TRYWAIT P1, [R3+URZ], R4 ;  /* 0x00000004030075a7 */ /* 0x000e24000802017f */
[----:B0-----:R-:W-:Y:S05]  /*2ec0*/  @!P1 BRA `(.L_x_36) ;  /* 0x000000b000d09947 */ /* 0x001fea0003800000 */
.L_x_35:
[----:B------:R-:W-:Y:S05]  /*2ed0*/  BSYNC B0 ;  /* 0x0000000000007941 */ /* 0x000fea0003800000 */
.L_x_34:
[----:B------:R-:W-:Y:S01]  /*2ee0*/  IMAD.IADD R11, R167, 0x1, R178 ;  /* 0x00000001a70b7824 */ /* 0x000fe200078e02b2 */
[----:B0-----:R-:W-:Y:S01]  /*2ef0*/  LDS.U8 R3, [R178+0x800] ;  /* 0x00080000b2037984 */ /* 0x001fe20000000000 */
[----:B------:R-:W-:Y:S05]  /*2f00*/  WARPSYNC.ALL ;  /* 0x0000000000007948 */ /* 0x000fea0003800000 */
[----:B------:R-:W0:Y:S04]  /*2f10*/  LDS.U8 R4, [R178+0x840] ;  /* 0x00084000b2047984 */ /* 0x000e280000000000 */
[----:B------:R-:W-:Y:S04]  /*2f20*/  LDS.U8 R5, [R178+0x808] ;  /* 0x00080800b2057984 */ /* 0x000fe80000000000 */
[----:B------:R-:W1:Y:S04]  /*2f30*/  LDS.U8 R8, [R178+0x848] ;  /* 0x00084800b2087984 */ /* 0x000e680000000000 */
[----:B------:R-:W-:Y:S04]  /*2f40*/  LDS.U8 R7, [R178+0xc00] ;  /* 0x000c0000b2077984 */ /* 0x000fe80000000000 */
[----:B------:R-:W2:Y:S04]  /*2f50*/  LDS.U8 R14, [R178+0xc40] ;  /* 0x000c4000b20e7984 */ /* 0x000ea80000000000 */
[----:B------:R-:W-:Y:S04]  /*2f60*/  LDS.U8 R9, [R178+0xc08] ;  /* 0x000c0800b2097984 */ /* 0x000fe80000000000 */
[----:B------:R-:W3:Y:S04]  /*2f70*/  LDS.U8 R170, [R178+0xc48] ;  /* 0x000c4800b2aa7984 */ /* 0x000ee80000000000 */
        /* <DEDUP_REMOVED lines=20> */
[----:B------:R-:W-:Y:S01]  /*30c0*/  UIADD3 UR6, UR9, 0x6, URZ ;  /* 0x0000000609067890 */ /* 0x000fe2000fffe03f */
[----:B------:R-:W-:Y:S01]  /*30d0*/  WARPGROUP.ARRIVE ;  /* 0x00000000000079c5 */ /* 0x000fe20000000000 */
[----:B------:R-:W-:Y:S01]  /*30e0*/  UMOV UR7, 0x40000040 ;  /* 0x4000004000077882 */ /* 0x000fe20000000000 */
[----:B------:R-:W-:Y:S01]  /*30f0*/  UISETP.GT.AND UP0, UPT, UR5, 0x2, UPT ;  /* 0x000000020500788c */ /* 0x000fe2000bf04270 */
[----:B------:R-:W-:Y:S01]  /*3100*/  R2UR UR10, R0 ;  /* 0x00000000000a72ca */ /* 0x000fe200000e0000 */
[----:B------:R-:W-:-:S09]  /*3110*/  UIADD3 UR5, UR5, -0x1, URZ ;  /* 0xffffffff05057890 */ /* 0x000fd2000fffe03f */
[----:B------:R-:W-:Y:S01]  /*3120*/  QGMMA.64x256x32.F32.E4M3.E4M3 R24, R156, gdesc[UR4], R24, gsb0 ;  /* 0x03e000049c187df3 */ /* 0x000fe20008000818 */
[----:B------:R-:W-:Y:S02]  /*3130*/  PLOP3.LUT P1, PT, PT, PT, UP0, 0x80, 0x0 ;  /* 0x000000000000781c */ /* 0x000fe40003f2f008 */
[----:B------:R-:W-:-:S11]  /*3140*/  WARPGROUP.DEPBAR.LE gsb0, 0x0 ;  /* 0x00008000000079c5 */ /* 0x000fd60000010000 */
[----:B------:R-:W-:Y:S05]  /*3150*/  @P1 BRA `(.L_x_37) ;  /* 0xfffffff4003c1947 */ /* 0x000fea000383ffff */
.L_x_29:
[----:B------:R-:W-:Y:S01]  /*3160*/  IMAD.MOV.U32 R5, RZ, RZ, 0x40000040 ;  /* 0x40000040ff057424 */ /* 0x000fe200078e00ff */
[----:B------:R-:W-:Y:S01]  /*3170*/  LEA R4, R0, UR8, 0xb ;  /* 0x0000000800047c11 */ /* 0x000fe2000f8e58ff */
[----:B------:R-:W-:Y:S01]  /*3180*/  WARPGROUP.ARRIVE ;  /* 0x00000000000079c5 */ /* 0x000fe20000000000 */
[----:B------:R-:W-:Y:S01]  /*3190*/  IADD3 R174, R174, UR43, R165 ;  /* 0x0000002baeae7c10 */ /* 0x000fe2000fffe0a5 */
[----:B------:R-:W-:Y:S01]  /*31a0*/  IMAD.MOV.U32 R7, RZ, RZ, 0x40000040 ;  /* 0x40000040ff077424 */ /* 0x000fe200078e00ff */
[C---:B------:R-:W-:Y:S01]  /*31b0*/  R2UR UR6, R4.reuse ;  /* 0x00000000040672ca */ /* 0x040fe200000e0000 */
[----:B------:R-:W-:Y:S01]  /*31c0*/  VIADD R6, R4, 0x2 ;  /* 0x0000000204067836 */ /* 0x000fe20000000000 */
[----:B------:R-:W-:Y:S01]  /*31d0*/  R2UR UR7, R5 ;  /* 0x00000000050772ca */ /* 0x000fe200000e0000 */
[----:B------:R-:W-:-:S12]  /*31e0*/  IMAD.IADD R14, R167, 0x1, R174 ;  /* 0x00000001a70e7824 */ /* 0x000fd800078e02ae */
[----:B------:R-:W-:Y:S01]  /*31f0*/  QGMMA.64x256x32.F32.E4M3.E4M3 R24, R160, gdesc[UR4], R24, gsb0 ;  /* 0x03e00004a0187df3 */ /* 0x000fe20008000818 */
[----:B------:R-:W-:Y:S02]  /*3200*/  R2UR UR6, R6 ;  /* 0x00000000060672ca */ /* 0x000fe400000e0000 */
[----:B------:R-:W-:Y:S01]  /*3210*/  R2UR UR7, R7 ;  /* 0x00000000070772ca */ /* 0x000fe200000e0000 */
[----:B------:R-:W-:Y:S02]  /*3220*/  WARPGROUP.DEPBAR.LE gsb0, 0x0 ;  /* 0x00008000000079c5 */ /* 0x000fe40000010000 */
[----:B------:R-:W-:Y:S04]  /*3230*/  LDS.U8 R10, [R174+0x1400] ;  /* 0x00140000ae0a7984 */ /* 0x000fe80000000000 */
        /* <DEDUP_REMOVED lines=60> */
.L_x_38:
        /* <DEDUP_REMOVED lines=8> */
.L_x_39:
[C---:B------:R-:W-:Y:S01]  /*3680*/  VIADD R6, R4.reuse, 0x4 ;  /* 0x0000000404067836 */ /* 0x040fe20000000000 */
[----:B------:R-:W-:Y:S01]  /*3690*/  WARPGROUP.ARRIVE ;  /* 0x00000000000079c5 */ /* 0x000fe20000000000 */
[----:B------:R-:W-:Y:S02]  /*36a0*/  IMAD.MOV.U32 R7, RZ, RZ, 0x40000040 ;  /* 0x40000040ff077424 */ /* 0x000fe400078e00ff */
[----:B------:R-:W-:Y:S01]  /*36b0*/  VIADD R4, R4, 0x6 ;  /* 0x0000000604047836 */ /* 0x000fe20000000000 */
[----:B------:R-:W-:Y:S01]  /*36c0*/  R2UR UR6, R6 ;  /* 0x00000000060672ca */ /* 0x000fe200000e0000 */
[----:B------:R-:W-:Y:S01]  /*36d0*/  IMAD.MOV.U32 R5, RZ, RZ, 0x40000040 ;  /* 0x40000040ff057424 */ /* 0x000fe200078e00ff */
[----:B------:R-:W-:-:S13]  /*36e0*/  R2UR UR7, R7 ;  /* 0x00000000070772ca */ /* 0x000fda00000e0000 */
        /* <DEDUP_REMOVED lines=35> */
.L_x_25:
[----:B------:R-:W-:-:S04]  /*3920*/  IMAD.U32 R0, RZ, RZ, UR45 ;  /* 0x0000002dff007e24 */ /* 0x000fc8000f8e00ff */
[----:B------:R0:W-:Y:S01]  /*3930*/  SYNCS.ARRIVE.TRANS64.A1T0 RZ, [R0+UR44], RZ ;  /* 0x000000ff00ff79a7 */ /* 0x0001e2000810002c */
[----:B------:R-:W-:Y:S05]  /*3940*/  @!P0 BRA `(.L_x_40) ;  /* 0x0000000000048947 */ /* 0x000fea0003800000 */
[----:B------:R-:W-:Y:S01]  /*3950*/  BPT.TRAP 0x1 ;  /* 0x000000040000795c */ /* 0x000fe20000300000 */
.L_x_40:
[----:B------:R-:W-:Y:S02]  /*3960*/  UIADD3 UR6, UR40, UR49, URZ ;  /* 0x0000003128067290 */ /* 0x000fe4000fffe03f */
[----:B------:R-:W-:Y:S02]  /*3970*/  UISETP.GT.U32.AND UP0, UPT, UR37, 0x1, UPT ;  /* 0x000000012500788c */ /* 0x000fe4000bf04070 */
[----:B------:R-:W-:-:S04]  /*3980*/  UIMAD.WIDE.U32 UR4, UR6, -0x33333333, URZ ;  /* 0xcccccccd060478a5 */ /* 0x000fc8000f8e003f */
[----:B------:R-:W-:Y:S01]  /*3990*/  USHF.R.U32.HI UR4, URZ, 0x2, UR5 ;  /* 0x000000023f047899 */ /* 0x000fe20008011605 */
[----:B------:R-:W-:-:S03]  /*39a0*/  PLOP3.LUT P0, PT, PT, PT, UP0, 0x80, 0x0 ;  /* 0x000000000000781c */ /* 0x000fc60003f0f008 */
[----:B------:R-:W-:-:S04]  /*39b0*/  UIMAD UR6, UR4, -0x5, UR6 ;  /* 0xfffffffb040678a4 */ /* 0x000fc8000f8e0206 */
[----:B------:R-:W-:-:S04]  /*39c0*/  ULEA UR6, UR6, UR43, 0x3 ;  /* 0x0000002b06067291 */ /* 0x000fc8000f8e183f */
[----:B------:R-:W-:-:S04]  /*39d0*/  UIADD3 UR6, UR6, 0x28, URZ ;  /* 0x0000002806067890 */ /* 0x000fc8000fffe03f */
[----:B------:R-:W-:-:S09]  /*39e0*/  UPRMT UR6, URZ, 0x654, UR6 ;  /* 0x000006543f067896 */ /* 0x000fd20008000006 */
[----:B------:R-:W-:Y:S01]  /*39f0*/  SYNCS.ARRIVE.TRANS64.RED.A1T0 RZ, [UR6], RZ ;  /* 0x000000ffffff79a7 */ /* 0x000fe20008100406 */
[----:B------:R-:W-:Y:S05]  /*3a00*/  @P0 BRA `(.L_x_41) ;  /* 0x0000000000040947 */ /* 0x000fea0003800000 */
[----:B------:R-:W-:Y:S01]  /*3a10*/  BPT.TRAP 0x1 ;  /* 0x000000040000795c */ /* 0x000fe20000300000 */
.L_x_41:
[----:B------:R-:W-:Y:S01]  /*3a20*/  IMAD.U32 R3, RZ, RZ, UR46 ;  /* 0x0000002eff037e24 */ /* 0x000fe2000f8e00ff */
[----:B------:R-:W-:Y:S01]  /*3a30*/  UIADD3 UR49, UR41, UR49, URZ ;  /* 0x0000003129317290 */ /* 0x000fe2000fffe03f */
[----:B------:R-:W1:Y:S01]  /*3a40*/  LDC R13, c[0x0][0x288] ;  /* 0x0000a200ff0d7b82 */ /* 0x000e620000000800 */
[----:B------:R-:W-:Y:S01]  /*3a50*/  UISETP.GE.U32.AND UP1, UPT, UR41, 0x5, UPT ;  /* 0x000000052900788c */ /* 0x000fe2000bf26070 */
[----:B------:R-:W-:Y:S01]  /*3a60*/  IMAD.SHL.U32 R8, R166, 0x2, RZ ;  /* 0x00000002a6087824 */ /* 0x000fe200078e00ff */
[----:B------:R-:W-:Y:S01]  /*3a70*/  SHF.L.U32 R3, R3, 0x1f, RZ ;  /* 0x0000001f03037819 */ /* 0x000fe200000006ff */
[----:B------:R-:W-:Y:S02]  /*3a80*/  UISETP.GT.U32.AND UP0, UPT, UR49, 0x4, UPT ;  /* 0x000000043100788c */ /* 0x000fe4000bf04070 */
[----:B------:R-:W-:Y:S01]  /*3a90*/  UIMAD.WIDE.U32 UR4, UR49, -0x33333333, URZ ;  /* 0xcccccccd310478a5 */ /* 0x000fe2000f8e003f */
[----:B------:R-:W-:Y:S01]  /*3aa0*/  SHF.R.S32.HI R9, RZ, 0x1f, R8 ;  /* 0x0000001fff097819 */ /* 0x000fe20000011408 */
[----:B------:R-:W2:Y:S01]  /*3ab0*/  SYNCS.PHASECHK.TRANS64.TRYWAIT P0, [R168+UR42+0x10], R3 ;  /* 0x00001003a80075a7 */ /* 0x000ea2000800016a */
[----:B------:R-:W-:-:S02]  /*3ac0*/  UISETP.LT.U32.AND UP0, UPT, UR41, 0x5, UP0 ;  /* 0x000000052900788c */ /* 0x000fc40008701070 */
[----:B------:R-:W-:Y:S02]  /*3ad0*/  USHF.R.U32.HI UR4, URZ, 0x2, UR5 ;  /* 0x000000023f047899 */ /* 0x000fe40008011605 */
[----:B------:R-:W-:Y:S02]  /*3ae0*/  USEL UR6, URZ, 0x1, !UP0 ;  /* 0x000000013f067887 */ /* 0x000fe4000c000000 */
[----:B------:R-:W-:Y:S02]  /*3af0*/  UIMAD UR49, UR4, -0x5, UR49 ;  /* 0xfffffffb043178a4 */ /* 0x000fe4000f8e0231 */
[----:B------:R-:W-:-:S04]  /*3b00*/  ULOP3.LUT UR36, UR36, UR6, URZ, 0x3c, !UPT ;  /* 0x0000000624247292 */ /* 0x000fc8000f8e3c3f */
[----:B------:R-:W-:Y:S01]  /*3b10*/  @UP1 ULOP3.LUT UR36, UR36, 0x1, UR4, 0x78, !UPT ;  /* 0x0000000124241892 */ /* 0x000fe2000f8e7804 */
[----:B-12---:R-:W-:Y:S11]  /*3b20*/  @!P0 BRA `(.L_x_42) ;  /* 0x000000a400cc8947 */ /* 0x006ff60003800000 */
.L_x_333:
[----:B0-----:R-:W-:Y:S01]  /*3b30*/  IMAD.SHL.U32 R3, R22, 0x40, RZ ;  /* 0x0000004016037824 */ /* 0x001fe200078e00ff */
[----:B------:R-:W-:Y:S01]  /*3b40*/  ULDC UR6, c[0x0][0x284] ;  /* 0x0000a10000067ab9 */ /* 0x000fe20000000800 */
[----:B------:R-:W-:Y:S01]  /*3b50*/  IMAD.SHL.U32 R19, R19, 0x100, RZ ;  /* 0x0000010013137824 */ /* 0x000fe200078e00ff */
[----:B------:R-:W-:Y:S01]  /*3b60*/  SHF.R.S32.HI R14, RZ, 0x1f, R18 ;  /* 0x0000001fff0e7819 */ /* 0x000fe20000011412 */
[----:B------:R-:W-:Y:S01]  /*3b70*/  ULDC.64 UR4, c[0x0][0x5d0] ;  /* 0x0001740000047ab9 */ /* 0x000fe20000000a00 */
[----:B------:R-:W-:Y:S01]  /*3b80*/  ISETP.GE.AND P0, PT, R3, UR6, PT ;  /* 0x0000000603007c0c */ /* 0x000fe2000bf06270 */
[----:B------:R-:W-:Y:S01]  /*3b90*/  IMAD.WIDE.U32 R4, R18, UR4, R8 ;  /* 0x0000000412047c25 */ /* 0x000fe2000f8e0008 */
[----:B------:R-:W-:Y:S02]  /*3ba0*/  SHF.R.S32.HI R12, RZ, 0x1f, R19 ;  /* 0x0000001fff0c7819 */ /* 0x000fe40000011413 */
[C---:B------:R-:W-:Y:S01]  /*3bb0*/  ISETP.GE.OR P0, PT, R19.reuse, R13, P0 ;  /* 0x0000000d1300720c */ /* 0x040fe20000706670 */
[----:B------:R-:W-:Y:S01]  /*3bc0*/  IMAD R7, R14, UR4, RZ ;  /* 0x000000040e077c24 */ /* 0x000fe2000f8e02ff */
[----:B------:R-:W-:-:S03]  /*3bd0*/  IADD3 R4, P1, R19, R4, RZ ;  /* 0x0000000413047210 */ /* 0x000fc60007f3e0ff */
[----:B------:R-:W-:-:S05]  /*3be0*/  IMAD R7, R18, UR5, R7 ;  /* 0x0000000512077c24 */ /* 0x000fca000f8e0207 */
[----:B------:R-:W-:-:S03]  /*3bf0*/  IADD3.X R5, R12, R5, R7, P1, !PT ;  /* 0x000000050c057210 */ /* 0x000fc60000ffe407 */
[----:B------:R-:W-:Y:S05]  /*3c00*/  @P0 BRA `(.L_x_43) ;  /* 0x0000008800b80947 */ /* 0x000fea0003800000 */
[----:B------:R-:W0:Y:S01]  /*3c10*/  LDC.64 R10, c[0x0][0x5c8] ;  /* 0x00017200ff0a7b82 */ /* 0x000e220000000a00 */
[----:B------:R-:W-:Y:S01]  /*3c20*/  IMAD.WIDE R22, R22, 0x40, R154 ;  /* 0x0000004016167825 */ /* 0x000fe200078e029a */
[----:B------:R-:W-:Y:S01]  /*3c30*/  ULDC.64 UR4, c[0x0][0x5c0] ;  /* 0x0001700000047ab9 */ /* 0x000fe20000000a00 */
[----:B------:R-:W-:Y:S02]  /*3c40*/  BSSY B0, `(.L_x_43) ;  /* 0x00008aa000007945 */ /* 0x000fe40003800000 */
[----:B------:R-:W-:Y:S02]  /*3c50*/  IMAD.IADD R15, R164, 0x1, -R3 ;  /* 0x00000001a40f7824 */ /* 0x000fe400078e0a03 */
[-C--:B0-----:R-:W-:Y:S02]  /*3c60*/  IMAD R0, R23, R10.reuse, RZ ;  /* 0x0000000a17007224 */ /* 0x081fe400078e02ff */
[----:B------:R-:W-:-:S04]  /*3c70*/  IMAD.WIDE.U32 R4, R22, R10, R4 ;  /* 0x0000000a16047225 */ /* 0x000fc800078e0004 */
[----:B------:R-:W-:Y:S01]  /*3c80*/  IMAD R7, R22, R11, R0 ;  /* 0x0000000b16077224 */ /* 0x000fe200078e0200 */
[----:B------:R-:W-:Y:S02]  /*3c90*/  LEA R0, P0, R10, R4, 0x3 ;  /* 0x000000040a007211 */ /* 0x000fe400078018ff */
[----:B------:R-:W-:Y:S01]  /*3ca0*/  IADD3 R6, P1, R4, UR4, RZ ;  /* 0x0000000404067c10 */ /* 0x000fe2000ff3e0ff */
[----:B------:R-:W-:Y:S01]  /*3cb0*/  IMAD.IADD R7, R5, 0x1, R7 ;  /* 0x0000000105077824 */ /* 0x000fe200078e0207 */
[----:B------:R-:W-:Y:S01]  /*3cc0*/  IADD3 R4, P2, R0, UR4, RZ ;  /* 0x0000000400047c10 */ /* 0x000fe2000ff5e0ff */
[----:B------:R-:W-:-:S03]  /*3cd0*/  IMAD R0, R166, -0x2, R13 ;  /* 0xfffffffea6007824 */ /* 0x000fc600078e020d */
[----:B------:R-:W-:Y:S01]  /*3ce0*/  LEA.HI.X R5, R10, R7, R11, 0x3, P0 ;  /* 0x000000070a057211 */ /* 0x000fe200000f1c0b */
[----:B------:R-:W-:Y:S01]  /*3cf0*/  IMAD.IADD R0, R0, 0x1, -R19 ;  /* 0x0000000100007824 */ /* 0x000fe200078e0a13 */
[----:B-----5:R-:W-:Y:S02]  /*3d00*/  FSETP.NEU.AND P0, PT, R152, RZ, PT ;  /* 0x000000ff9800720b */ /* 0x020fe40003f0d000 */
[----:B------:R-:W-:Y:S02]  /*3d10*/  IADD3.X R7, R7, UR5, RZ, P1, !PT ;  /* 0x0000000507077c10 */ /* 0x000fe40008ffe4ff */
[----:B------:R-:W-:-:S09]  /*3d20*/  IADD3.X R5, R5, UR5, RZ, P2, !PT ;  /* 0x0000000505057c10 */ /* 0x000fd200097fe4ff */
[----:B------:R-:W-:Y:S05]  /*3d30*/  @!P0 BRA `(.L_x_44) ;  /* 0x0000006800608947 */ /* 0x000fea0003800000 */
[----:B------:R-:W0:Y:S01]  /*3d40*/  LDC.64 R20, c[0x0][0x5b0] ;  /* 0x00016c00ff147b82 */ /* 0x000e220000000a00 */
[----:B------:R-:W-:Y:S01]  /*3d50*/  ULDC.64 UR4, c[0x0][0x5b8] ;  /* 0x00016e0000047ab9 */ /* 0x000fe20000000a00 */
[----:B------:R-:W-:Y:S01]  /*3d60*/  BSSY B1, `(.L_x_45) ;  /* 0x0000011000017945 */ /* 0x000fe20003800000 */
[----:B------:R-:W-:-:S04]  /*3d70*/  IMAD.WIDE.U32 R8, R18, UR4, R8 ;  /* 0x0000000412087c25 */ /* 0x000fc8000f8e0008 */
[----:B------:R-:W-:Y:S01]  /*3d80*/  IMAD R3, R14, UR4, RZ ;  /* 0x000000040e037c24 */ /* 0x000fe2000f8e02ff */
[----:B------:R-:W1:Y:S01]  /*3d90*/  LDC.64 R156, c[0x0][0x5a8] ;  /* 0x00016a00ff9c7b82 */ /* 0x000e620000000a00 */
[----:B------:R-:W-:Y:S02]  /*3da0*/  IADD3 R10, P0, R19, R8, RZ ;  /* 0x00000008130a7210 */ /* 0x000fe40007f1e0ff */
[----:B------:R-:W-:-:S05]  /*3db0*/  IMAD R3, R18, UR5, R3 ;  /* 0x0000000512037c24 */ /* 0x000fca000f8e0203 */
[----:B------:R-:W-:Y:S02]  /*3dc0*/  IADD3.X R11, R12, R9, R3, P0, !PT ;  /* 0x000000090c0b7210 */ /* 0x000fe400007fe403 */
[----:B------:R-:W-:-:S04]  /*3dd0*/  ISETP.GE.AND P0, PT, R15, 0x1, PT ;  /* 0x000000010f00780c */ /* 0x000fc80003f06270 */
[----:B------:R-:W-:Y:S01]  /*3de0*/  ISETP.LT.OR P3, PT, R0, 0x1, !P0 ;  /* 0x000000010000780c */ /* 0x000fe20004761670 */
[-C--:B0-----:R-:W-:Y:S02]  /*3df0*/  IMAD R3, R23, R20.reuse, RZ ;  /* 0x0000001417037224 */ /* 0x081fe400078e02ff */
[----:B------:R-:W-:-:S04]  /*3e00*/  IMAD.WIDE.U32 R8, R22, R20, R10 ;  /* 0x0000001416087225 */ /* 0x000fc800078e000a */
[----:B------:R-:W-:Y:S01]  /*3e10*/  IMAD R3, R22, R21, R3 ;  /* 0x0000001516037224 */ /* 0x000fe200078e0203 */
[----:B-1----:R-:W-:-:S04]  /*3e20*/  IADD3 R8, P1, R8, R156, RZ ;  /* 0x0000009c08087210 */ /* 0x002fc80007f3e0ff */
[--C-:B------:R-:W-:Y:S02]  /*3e30*/  IADD3.X R9, R157, R9, R3.reuse, P1, !PT ;  /* 0x000000099d097210 */ /* 0x100fe40000ffe403 */
[----:B------:R-:W-:Y:S01]  /*3e40*/  PRMT R3, RZ, 0x7610, R3 ;  /* 0x00007610ff037816 */ /* 0x000fe20000000003 */
[----:B------:R-:W-:Y:S06]  /*3e50*/  @P3 BRA `(.L_x_46) ;  /* 0x0000000000043947 */ /* 0x000fec0003800000 */
[----:B------:R0:W5:Y:S02]  /*3e60*/  LDG.E.U8 R3, desc[UR52][R8.64] ;  /* 0x0000003408037981 */ /* 0x000164000c1e1100 */
.L_x_46:
[----:B------:R-:W-:Y:S05]  /*3e70*/  BSYNC B1 ;  /* 0x0000000000017941 */ /* 0x000fea0003800000 */
.L_x_45:
[----:B-----5:R-:W-:Y:S01]  /*3e80*/  LOP3.LUT R3, R3, 0xff, RZ, 0xc0, !PT ;  /* 0x000000ff03037812 */ /* 0x020fe200078ec0ff */
[----:B------:R-:W-:Y:S01]  /*3e90*/  BSSY B1, `(.L_x_47) ;  /* 0x000000b000017945 */ /* 0x000fe20003800000 */
[----:B------:R-:W-:Y:S02]  /*3ea0*/  ISETP.LT.OR P2, PT, R0, 0x2, !P0 ;  /* 0x000000020000780c */ /* 0x000fe40004741670 */
[----:B------:R-:W-:-:S05]  /*3eb0*/  F2FP.F16.E4M3.UNPACK_B R3, R3 ;  /* 0x00000003ff03723e */ /* 0x000fca00020006ff */
[----:B------:R-:W-:-:S05]  /*3ec0*/  HADD2.F32 R3, -RZ, R3.H0_H0 ;  /* 0x20000003ff037230 */ /* 0x000fca0000004100 */
[----:B------:R-:W-:-:S04]  /*3ed0*/  FMUL R3, R3, R152 ;  /* 0x0000009803037220 */ /* 0x000fc80000400000 */
[----:B------:R-:W-:-:S05]  /*3ee0*/  FFMA R3, R24, R153, R3 ;  /* 0x0000009918037223 */ /* 0x000fca0000000003 */
[----:B------:R-:W-:Y:S02]  /*3ef0*/  F2FP.SATFINITE.E4M3.F32.PACK_AB_MERGE_C R13, RZ, R3, RZ ;  /* 0x00000003ff0d723e */ /* 0x000fe400048070ff */
[----:B------:R-:W-:-:S03]  /*3f00*/  PRMT R3, RZ, 0x7610, R3 ;  /* 0x00007610ff037816 */ /* 0x000fc60000000003 */
[----:B------:R1:W-:Y:S01]  /*3f10*/  @!P3 STG.E.U8 desc[UR52][R6.64], R13 ;  /* 0x0000000d0600b986 */ /* 0x0003e2000c101134 */
[----:B------:R-:W-:Y:S05]  /*3f20*/  @P2 BRA `(.L_x_48) ;  /* 0x0000000000042947 */ /* 0x000fea0003800000 */
[----:B------:R2:W5:Y:S02]  /*3f30*/  LDG.E.U8 R3, desc[UR52][R8.64+0x1] ;  /* 0x0000013408037981 */ /* 0x000564000c1e1100 */
.L_x_48:
[----:B------:R-:W-:Y:S05]  /*3f40*/  BSYNC B1 ;  /* 0x0000000000017941 */ /* 0x000fea0003800000 */
.L_x_47:
[----:B-----5:R-:W-:Y:S01]  /*3f50*/  LOP3.LUT R3, R3, 0xff, RZ, 0xc0, !PT ;  /* 0x000000ff03037812 */ /* 0x020fe200078ec0ff */
[----:B------:R-:W-:Y:S01]  /*3f60*/  BSSY B1, `(.L_x_49) ;  /* 0x0000013000017945 */ /* 0x000fe20003800000 */
[----:B-1----:R-:W-:Y:S02]  /*3f70*/  IADD3 R13, P1, R22, 0x8, RZ ;  /* 0x00000008160d7810 */ /* 0x002fe40007f3e0ff */
[----:B------:R-:W-:-:S03]  /*3f80*/  F2FP.F16.E4M3.UNPACK_B R3, R3 ;  /* 0x00000003ff03723e */ /* 0x000fc600020006ff */
[----:B------:R-:W-:Y:S01]  /*3f90*/  IMAD.X R23, RZ, RZ, R23, P1 ;  /* 0x000000ffff177224 */ /* 0x000fe200008e0617 */
[----:B------:R-:W-:Y:S01]  /*3fa0*/  ISETP.GE.AND P1, PT, R15, 0x9, PT ;  /* 0x000000090f00780c */ /* 0x000fe20003f26270 */
[----:B------:R-:W-:Y:S02]  /*3fb0*/  HADD2.F32 R3, -RZ, R3.H0_H0 ;  /* 0x20000003ff037230 */ /* 0x000fe40000004100 */
[-C--:B------:R-:W-:Y:S01]  /*3fc0*/  IMAD R14, R23, R20.reuse, RZ ;  /* 0x00000014170e7224 */ /* 0x080fe200078e02ff */
[----:B------:R-:W-:Y:S01]  /*3fd0*/  ISETP.LT.OR P4, PT, R0, 0x1, !P1 ;  /* 0x000000010000780c */ /* 0x000fe20004f81670 */
[----:B------:R-:W-:-:S04]  /*3fe0*/  IMAD.WIDE.U32 R10, R13, R20, R10 ;  /* 0x000000140d0a7225 */ /* 0x000fc800078e000a */
[----:B------:R-:W-:Y:S01]  /*3ff0*/  FMUL R12, R3, R152 ;  /* 0x00000098030c7220 */ /* 0x000fe20000400000 */
[----:B------:R-:W-:Y:S01]  /*4000*/  PRMT R3, RZ, 0x7610, R3 ;  /* 0x00007610ff037816 */ /* 0x000fe20000000003 */
[----:B------:R-:W-:Y:S02]  /*4010*/  IMAD R14, R13, R21, R14 ;  /* 0x000000150d0e7224 */ /* 0x000fe400078e020e */
[----:B------:R-:W-:-:S01]  /*4020*/  FFMA R12, R25, R153, R12 ;  /* 0x00000099190c7223 */ /* 0x000fc2000000000c */
[----:B------:R-:W-:-:S04]  /*4030*/  IADD3 R10, P3, R10, R156, RZ ;  /* 0x0000009c0a0a7210 */ /* 0x000fc80007f7e0ff */
[----:B------:R-:W-:Y:S02]  /*4040*/  F2FP.SATFINITE.E4M3.F32.PACK_AB_MERGE_C R13, RZ, R12, RZ ;  /* 0x0000000cff0d723e */ /* 0x000fe400048070ff */
[----:B------:R-:W-:-:S03]  /*4050*/  IADD3.X R11, R157, R11, R14, P3, !PT ;  /* 0x0000000b9d0b7210 */ /* 0x000fc60001ffe40e */
[----:B------:R1:W-:Y:S01]  /*4060*/  @!P2 STG.E.U8 desc[UR52][R6.64+0x1], R13 ;  /* 0x0000010d0600a986 */ /* 0x0003e2000c101134 */
[----:B------:R-:W-:Y:S05]  /*4070*/  @P4 BRA `(.L_x_50) ;  /* 0x0000000000044947 */ /* 0x000fea0003800000 */
[----:B------:R3:W5:Y:S02]  /*4080*/  LDG.E.U8 R3, desc[UR52][R10.64] ;  /* 0x000000340a037981 */ /* 0x000764000c1e1100 */
.L_x_50:
[----:B------:R-:W-:Y:S05]  /*4090*/  BSYNC B1 ;  /* 0x0000000000017941 */ /* 0x000fea0003800000 */
.L_x_49:
[----:B-----5:R-:W-:Y:S01]  /*40a0*/  LOP3.LUT R3, R3, 0xff, RZ, 0xc0, !PT ;  /* 0x000000ff03037812 */ /* 0x020fe200078ec0ff */
[----:B------:R-:W-:Y:S01]  /*40b0*/  BSSY B1, `(.L_x_51) ;  /* 0x000000b000017945 */ /* 0x000fe20003800000 */
[----:B------:R-:W-:Y:S02]  /*40c0*/  ISETP.LT.OR P2, PT, R0, 0x2, !P1 ;  /* 0x000000020000780c */ /* 0x000fe40004f41670 */
[----:B------:R-:W-:-:S05]  /*40d0*/  F2FP.F16.E4M3.UNPACK_B R3, R3 ;  /* 0x00000003ff03723e */ /* 0x000fca00020006ff */
[----:B------:R-:W-:-:S05]  /*40e0*/  HADD2.F32 R3, -RZ, R3.H0_H0 ;  /* 0x20000003ff037230 */ /* 0x000fca0000004100 */
[----:B------:R-:W-:-:S04]  /*40f0*/  FMUL R3, R3, R152 ;  /* 0x0000009803037220 */ /* 0x000fc80000400000 */
[----:B------:R-:W-:-:S05]  /*4100*/  FFMA R3, R26, R153, R3 ;  /* 0x000000991a037223 */ /* 0x000fca0000000003 */
[----:B-1----:R-:W-:Y:S02]  /*4110*/  F2FP.SATFINITE.E4M3.F32.PACK_AB_MERGE_C R13, RZ, R3, RZ ;  /* 0x00000003ff0d723e */ /* 0x002fe400048070ff */
[----:B------:R-:W-:-:S03]  /*4120*/  PRMT R3, RZ, 0x7610, R3 ;  /* 0x00007610ff037816 */ /* 0x000fc60000000003 */
[----:B------:R1:W-:Y:S01]  /*4130*/  @!P4 STG.E.U8 desc[UR52][R4.64], R13 ;  /* 0x0000000d0400c986 */ /* 0x0003e2000c101134 */
[----:B------:R-:W-:Y:S05]  /*4140*/  @P2 BRA `(.L_x_52) ;  /* 0x0000000000042947 */ /* 0x000fea0003800000 */
[----:B------:R4:W5:Y:S02]  /*4150*/  LDG.E.U8 R3, desc[UR52][R10.64+0x1] ;  /* 0x000001340a037981 */ /* 0x000964000c1e1100 */
.L_x_52:
[----:B------:R-:W-:Y:S05]  /*4160*/  BSYNC B1 ;  /* 0x0000000000017941 */ /* 0x000fea0003800000 */
.L_x_51:
[----:B-----5:R-:W-:Y:S01]  /*4170*/  LOP3.LUT R3, R3, 0xff, RZ, 0xc0, !PT ;  /* 0x000000ff03037812 */ /* 0x020fe200078ec0ff */
[----:B------:R-:W-:Y:S01]  /*4180*/  BSSY B1, `(.L_x_53) ;  /* 0x000000b000017945 */ /* 0x000fe20003800000 */
[----:B------:R-:W-:Y:S02]  /*4190*/  ISETP.LT.OR P3, PT, R0, 0x9, !P0 ;  /* 0x000000090000780c */ /* 0x000fe40004761670 */
[----:B------:R-:W-:-:S05]  /*41a0*/  F2FP.F16.E4M3.UNPACK_B R3, R3 ;  /* 0x00000003ff03723e */ /* 0x000fca00020006ff */
[----:B------:R-:W-:-:S05]  /*41b0*/  HADD2.F32 R3, -RZ, R3.H0_H0 ;  /* 0x20000003ff037230 */ /* 0x000fca0000004100 */
[----:B------:R-:W-:Y:S01]  /*41c0*/  FMUL R12, R3, R152 ;  /* 0x00000098030c7220 */ /* 0x000fe20000400000 */
[----:B------:R-:W-:-:S03]  /*41d0*/  PRMT R3, RZ, 0x7610, R3 ;  /* 0x00007610ff037816 */ /* 0x000fc60000000003 */
[----:B------:R-:W-:-:S05]  /*41e0*/  FFMA R12, R27, R153, R12 ;  /* 0x000000991b0c7223 */ /* 0x000fca000000000c */
[----:B-1----:R-:W-:-:S05]  /*41f0*/  F2FP.SATFINITE.E4M3.F32.PACK_AB_MERGE_C R13, RZ, R12, RZ ;  /* 0x0000000cff0d723e */ /* 0x002fca00048070ff */
[----:B------:R1:W-:Y:S01]  /*4200*/  @!P2 STG.E.U8 desc[UR52][R4.64+0x1], R13 ;  /* 0x0000010d0400a986 */ /* 0x0003e2000c101134 */
[----:B------:R-:W-:Y:S05]  /*4210*/  @P3 BRA `(.L_x_54) ;  /* 0x0000000000043947 */ /* 0x000fea0003800000 */
[----:B------:R0:W5:Y:S02]  /*4220*/  LDG.E.U8 R3, desc[UR52][R8.64+0x8] ;  /* 0x0000083408037981 */ /* 0x000164000c1e1100 */
.L_x_54:
[----:B------:R-:W-:Y:S05]  /*4230*/  BSYNC B1 ;  /* 0x0000000000017941 */ /* 0x000fea0003800000 */
.L_x_53:
        /* <DEDUP_REMOVED lines=12> */
.L_x_56:
[----:B------:R-:W-:Y:S05]  /*4300*/  BSYNC B1 ;  /* 0x0000000000017941 */ /* 0x000fea0003800000 */
.L_x_55:
        /* <DEDUP_REMOVED lines=12> */
.L_x_58:
[----:B------:R-:W-:Y:S05]  /*43d0*/  BSYNC B1 ;  /* 0x0000000000017941 */ /* 0x000fea0003800000 */
.L_x_57:
        /* <DEDUP_REMOVED lines=12> */
.L_x_60:
[----:B------:R-:W-:Y:S05]  /*44a0*/  BSYNC B1 ;  /* 0x0000000000017941 */ /* 0x000fea0003800000 */
.L_x_59:
        /* <DEDUP_REMOVED lines=12> */
.L_x_62:
[----:B------:R-:W-:Y:S05]  /*4570*/  BSYNC B1 ;  /* 0x0000000000017941 */ /* 0x000fea0003800000 */
.L_x_61:
        /* <DEDUP_REMOVED lines=12> */
.L_x_64:
[----:B------:R-:W-:Y:S05]  /*4640*/  BSYNC B1 ;  /* 0x0000000000017941 */ /* 0x000fea0003800000 */
.L_x_63:
        /* <DEDUP_REMOVED lines=12> */
.L_x_66:
[----:B------:R-:W-:Y:S05]  /*4710*/  BSYNC B1 ;  /* 0x0000000000017941 */ /* 0x000fea0003800000 */
.L_x_65:
        /* <DEDUP_REMOVED lines=12> */
.L_x_68:
[----:B------:R-:W-:Y:S05]  /*47e0*/  BSYNC B1 ;  /* 0x0000000000017941 */ /* 0x000fea0003800000 */
.L_x_67:
        /* <DEDUP_REMOVED lines=12> */
.L_x_70:
[----:B------:R-:W-:Y:S05]  /*48b0*/  BSYNC B1 ;  /* 0x0000000000017941 */ /* 0x000fea0003800000 */
.L_x_69:
        /* <DEDUP_REMOVED lines=12> */
.L_x_72:
[----:B------:R-:W-:Y:S05]  /*4980*/  BSYNC B1 ;  /* 0x0000000000017941 */ /* 0x000fea0003800000 */
.L_x_71:
        /* <DEDUP_REMOVED lines=12> */
.L_x_74:
[----:B------:R-:W-:Y:S05]  /*4a50*/  BSYNC B1 ;  /* 0x0000000000017941 */ /* 0x000fea0003800000 */
.L_x_73:
        /* <DEDUP_REMOVED lines=12> */
.L_x_76:
[----:B------:R-:W-:Y:S05]  /*4b20*/  BSYNC B1 ;  /* 0x0000000000017941 */ /* 0x000fea0003800000 */
.L_x_75:
        /* <DEDUP_REMOVED lines=12> */
.L_x_78:
[----:B------:R-:W-:Y:S05]  /*4bf0*/  BSYNC B1 ;  /* 0x0000000000017941 */ /* 0x000fea0003800000 */
.L_x_77:
        /* <DEDUP_REMOVED lines=12> */
.L_x_80:
[----:B------:R-:W-:Y:S05]  /*4cc0*/  BSYNC B1 ;  /* 0x0000000000017941 */ /* 0x000fea0003800000 */
.L_x_79:
        /* <DEDUP_REMOVED lines=12> */
.L_x_82:
[----:B------:R-:W-:Y:S05]  /*4d90*/  BSYNC B1 ;  /* 0x0000000000017941 */ /* 0x000fea0003800000 */
.L_x_81:
        /* <DEDUP_REMOVED lines=12> */
.L_x_84:
[----:B------:R-:W-:Y:S05]  /*4e60*/  BSYNC B1 ;  /* 0x0000000000017941 */ /* 0x000fea0003800000 */
.L_x_83:
        /* <DEDUP_REMOVED lines=12> */
.L_x_86:
[----:B------:R-:W-:Y:S05]  /*4f30*/  BSYNC B1 ;  /* 0x0000000000017941 */ /* 0x000fea0003800000 */
.L_x_85:
        /* <DEDUP_REMOVED lines=12> */
.L_x_88:
[----:B------:R-:W-:Y:S05]  /*5000*/  BSYNC B1 ;  /* 0x0000000000017941 */ /* 0x000fea0003800000 */
.L_x_87:
        /* <DEDUP_REMOVED lines=12> */
.L_x_90:
[----:B------:R-:W-:Y:S05]  /*50d0*/  BSYNC B1 ;  /* 0x0000000000017941 */ /* 0x000fea0003800000 */
.L_x_89:
        /* <DEDUP_REMOVED lines=12> */
.L_x_92:
[----:B------:R-:W-:Y:S05]  /*51a0*/  BSYNC B1 ;  /* 0x0000000000017941 */ /* 0x000fea0003800000 */
.L_x_91:
        /* <DEDUP_REMOVED lines=12> */
.L_x_94:
[----:B------:R-:W-:Y:S05]  /*5270*/  BSYNC B1 ;  /* 0x0000000000017941 */ /* 0x000fea0003800000 */
.L_x_93:
        /* <DEDUP_REMOVED lines=12> */
.L_x_96:
[----:B------:R-:W-:Y:S05]  /*5340*/  BSYNC B1 ;  /* 0x0000000000017941 */ /* 0x000fea0003800000 */
.L_x_95:
        /* <DEDUP_REMOVED lines=12> */
.L_x_98:
[----:B------:R-:W-:Y:S05]  /*5410*/  BSYNC B1 ;  /* 0x0000000000017941 */ /* 0x000fea0003800000 */
.L_x_97:
        /* <DEDUP_REMOVED lines=12> */
.L_x_100:
[----:B------:R-:W-:Y:S05]  /*54e0*/  BSYNC B1 ;  /* 0x0000000000017941 */ /* 0x000fea0003800000 */
.L_x_99:
        /* <DEDUP_REMOVED lines=12> */
.L_x_102:
[----:B------:R-:W-:Y:S05]  /*55b0*/  BSYNC B1 ;  /* 0x0000000000017941 */ /* 0x000fea0003800000 */
.L_x_101:
        /* <DEDUP_REMOVED lines=12> */
.L_x_104:
[----:B------:R-:W-:Y:S05]  /*5680*/  BSYNC B1 ;  /* 0x0000000000017941 */ /* 0x000fea0003800000 */
.L_x_103:
        /* <DEDUP_REMOVED lines=12> */
.L_x_106:
[----:B------:R-:W-:Y:S05]  /*5750*/  BSYNC B1 ;  /* 0x0000000000017941 */ /* 0x000fea0003800000 */
.L_x_105:
        /* <DEDUP_REMOVED lines=12> */
.L_x_108:
[----:B------:R-:W-:Y:S05]  /*5820*/  BSYNC B1 ;  /* 0x0000000000017941 */ /* 0x000fea0003800000 */
.L_x_107:
        /* <DEDUP_REMOVED lines=12> */
.L_x_110:
[----:B------:R-:W-:Y:S05]  /*58f0*/  BSYNC B1 ;  /* 0x0000000000017941 */ /* 0x000fea0003800000 */
.L_x_109:
        /* <DEDUP_REMOVED lines=12> */
.L_x_112:
[----:B------:R-:W-:Y:S05]  /*59c0*/  BSYNC B1 ;  /* 0x0000000000017941 */ /* 0x000fea0003800000 */
.L_x_111:
        /* <DEDUP_REMOVED lines=12> */
.L_x_114:
[----:B------:R-:W-:Y:S05]  /*5a90*/  BSYNC B1 ;  /* 0x0000000000017941 */ /* 0x000fea0003800000 */
.L_x_113:
        /* <DEDUP_REMOVED lines=12> */
.L_x_116:
[----:B------:R-:W-:Y:S05]  /*5b60*/  BSYNC B1 ;  /* 0x0000000000017941 */ /* 0x000fea0003800000 */
.L_x_115:
        /* <DEDUP_REMOVED lines=12> */
.L_x_118:
[----:B------:R-:W-:Y:S05]  /*5c30*/  BSYNC B1 ;  /* 0x0000000000017941 */ /* 0x000fea0003800000 */
.L_x_117:
        /* <DEDUP_REMOVED lines=12> */
.L_x_120:
[----:B------:R-:W-:Y:S05]  /*5d00*/  BSYNC B1 ;  /* 0x0000000000017941 */ /* 0x000fea0003800000 */
.L_x_119:
        /* <DEDUP_REMOVED lines=12> */
.L_x_122:
[----:B------:R-:W-:Y:S05]  /*5dd0*/  BSYNC B1 ;  /* 0x0000000000017941 */ /* 0x000fea0003800000 */
.L_x_121:
        /* <DEDUP_REMOVED lines=12> */
.L_x_124:
[----:B------:R-:W-:Y:S05]  /*5ea0*/  BSYNC B1 ;  /* 0x0000000000017941 */ /* 0x000fea0003800000 */
.L_x_123:
        /* <DEDUP_REMOVED lines=12> */
.L_x_126:
[----:B------:R-:W-:Y:S05]  /*5f70*/  BSYNC B1 ;  /* 0x0000000000017941 */ /* 0x000fea0003800000 */
.L_x_125:
        /* <DEDUP_REMOVED lines=12> */
.L_x_128:
[----:B------:R-:W-:Y:S05]  /*6040*/  BSYNC B1 ;  /* 0x0000000000017941 */ /* 0x000fea0003800000 */
.L_x_127:
        /* <DEDUP_REMOVED lines=12> */
.L_x_130:
[----:B------:R-:W-:Y:S05]  /*6110*/  BSYNC B1 ;  /* 0x0000000000017941 */ /* 0x000fea0003800000 */
.L_x_129:
        /* <DEDUP_REMOVED lines=12> */
.L_x_132:
[----:B------:R-:W-:Y:S05]  /*61e0*/  BSYNC B1 ;  /* 0x0000000000017941 */ /* 0x000fea0003800000 */
.L_x_131:
        /* <DEDUP_REMOVED lines=12> */
.L_x_134:
[----:B------:R-:W-:Y:S05]  /*62b0*/  BSYNC B1 ;  /* 0x0000000000017941 */ /* 0x000fea0003800000 */
.L_x_133:
        /* <DEDUP_REMOVED lines=12> */
.L_x_136:
[----:B------:R-:W-:Y:S05]  /*6380*/  BSYNC B1 ;  /* 0x0000000000017941 */ /* 0x000fea0003800000 */
.L_x_135:
        /* <DEDUP_REMOVED lines=12> */
.L_x_138:
[----:B------:R-:W-:Y:S05]  /*6450*/  BSYNC B1 ;  /* 0x0000000000017941 */ /* 0x000fea0003800000 */
.L_x_137:
        /* <DEDUP_REMOVED lines=12> */
.L_x_140:
[----:B------:R-:W-:Y:S05]  /*6520*/  BSYNC B1 ;  /* 0x0000000000017941 */ /* 0x000fea0003800000 */
.L_x_139:
        /* <DEDUP_REMOVED lines=12> */
.L_x_142:
[----:B------:R-:W-:Y:S05]  /*65f0*/  BSYNC B1 ;  /* 0x0000000000017941 */ /* 0x000fea0003800000 */
.L_x_141:
        /* <DEDUP_REMOVED lines=12> */
.L_x_144:
[----:B------:R-:W-:Y:S05]  /*66c0*/  BSYNC B1 ;  /* 0x0000000000017941 */ /* 0x000fea0003800000 */
.L_x_143:
        /* <DEDUP_REMOVED lines=12> */
.L_x_146:
[----:B------:R-:W-:Y:S05]  /*6790*/  BSYNC B1 ;  /* 0x0000000000017941 */ /* 0x000fea0003800000 */
.L_x_145:
        /* <DEDUP_REMOVED lines=12> */
.L_x_148:
[----:B------:R-:W-:Y:S05]  /*6860*/  BSYNC B1 ;  /* 0x0000000000017941 */ /* 0x000fea0003800000 */
.L_x_147:
        /* <DEDUP_REMOVED lines=12> */
.L_x_150:
[----:B------:R-:W-:Y:S05]  /*6930*/  BSYNC B1 ;  /* 0x0000000000017941 */ /* 0x000fea0003800000 */
.L_x_149:
        /* <DEDUP_REMOVED lines=12> */
.L_x_152:
[----:B------:R-:W-:Y:S05]  /*6a00*/  BSYNC B1 ;  /* 0x0000000000017941 */ /* 0x000fea0003800000 */
.L_x_151:
        /* <DEDUP_REMOVED lines=12> */
.L_x_154:
[----:B------:R-:W-:Y:S05]  /*6ad0*/  BSYNC B1 ;  /* 0x0000000000017941 */ /* 0x000fea0003800000 */
.L_x_153:
        /* <DEDUP_REMOVED lines=12> */
.L_x_156:
[----:B------:R-:W-:Y:S05]  /*6ba0*/  BSYNC B1 ;  /* 0x0000000000017941 */ /* 0x000fea0003800000 */
.L_x_155:
        /* <DEDUP_REMOVED lines=12> */
.L_x_158:
[----:B------:R-:W-:Y:S05]  /*6c70*/  BSYNC B1 ;  /* 0x0000000000017941 */ /* 0x000fea0003800000 */
.L_x_157:
        /* <DEDUP_REMOVED lines=12> */
.L_x_160:
[----:B------:R-:W-:Y:S05]  /*6d40*/  BSYNC B1 ;  /* 0x0000000000017941 */ /* 0x000fea0003800000 */
.L_x_159:
        /* <DEDUP_REMOVED lines=12> */
.L_x_162:
[----:B------:R-:W-:Y:S05]  /*6e10*/  BSYNC B1 ;  /* 0x0000000000017941 */ /* 0x000fea0003800000 */
.L_x_161:
        /* <DEDUP_REMOVED lines=12> */
.L_x_164:
[----:B------:R-:W-:Y:S05]  /*6ee0*/  BSYNC B1 ;  /* 0x0000000000017941 */ /* 0x000fea0003800000 */
.L_x_163:
        /* <DEDUP_REMOVED lines=12> */
.L_x_166:
[----:B------:R-:W-:Y:S05]  /*6fb0*/  BSYNC B1 ;  /* 0x0000000000017941 */ /* 0x000fea0003800000 */
.L_x_165:
        /* <DEDUP_REMOVED lines=12> */
.L_x_168:
[----:B------:R-:W-:Y:S05]  /*7080*/  BSYNC B1 ;  /* 0x0000000000017941 */ /* 0x000fea0003800000 */
.L_x_167:
        /* <DEDUP_REMOVED lines=12> */
.L_x_170:
[----:B------:R-:W-:Y:S05]  /*7150*/  BSYNC B1 ;  /* 0x0000000000017941 */ /* 0x000fea0003800000 */
.L_x_169:
        /* <DEDUP_REMOVED lines=12> */
.L_x_172:
[----:B------:R-:W-:Y:S05]  /*7220*/  BSYNC B1 ;  /* 0x0000000000017941 */ /* 0x000fea0003800000 */
.L_x_171:
        /* <DEDUP_REMOVED lines=12> */
.L_x_174:
[----:B------:R-:W-:Y:S05]  /*72f0*/  BSYNC B1 ;  /* 0x0000000000017941 */ /* 0x000fea0003800000 */
.L_x_173:
        /* <DEDUP_REMOVED lines=12> */
.L_x_176:
[----:B------:R-:W-:Y:S05]  /*73c0*/  BSYNC B1 ;  /* 0x0000000000017941 */ /* 0x000fea0003800000 */
.L_x_175:
        /* <DEDUP_REMOVED lines=12> */
.L_x_178:
[----:B------:R-:W-:Y:S05]  /*7490*/  BSYNC B1 ;  /* 0x0000000000017941 */ /* 0x000fea0003800000 */
.L_x_177:
        /* <DEDUP_REMOVED lines=12> */
.L_x_180:
[----:B------:R-:W-:Y:S05]  /*7560*/  BSYNC B1 ;  /* 0x0000000000017941 */ /* 0x000fea0003800000 */
.L_x_179:
        /* <DEDUP_REMOVED lines=12> */
.L_x_182:
[----:B------:R-:W-:Y:S05]  /*7630*/  BSYNC B1 ;  /* 0x0000000000017941 */ /* 0x000fea0003800000 */
.L_x_181:
        /* <DEDUP_REMOVED lines=12> */
.L_x_184:
[----:B------:R-:W-:Y:S05]  /*7700*/  BSYNC B1 ;  /* 0x0000000000017941 */ /* 0x000fea0003800000 */
.L_x_183:
        /* <DEDUP_REMOVED lines=12> */
.L_x_186:
[----:B------:R-:W-:Y:S05]  /*77d0*/  BSYNC B1 ;  /* 0x0000000000017941 */ /* 0x000fea0003800000 */
.L_x_185:
        /* <DEDUP_REMOVED lines=12> */
.L_x_188:
[----:B------:R-:W-:Y:S05]  /*78a0*/  BSYNC B1 ;  /* 0x0000000000017941 */ /* 0x000fea0003800000 */
.L_x_187:
        /* <DEDUP_REMOVED lines=12> */
.L_x_190:
[----:B------:R-:W-:Y:S05]  /*7970*/  BSYNC B1 ;  /* 0x0000000000017941 */ /* 0x000fea0003800000 */
.L_x_189:
        /* <DEDUP_REMOVED lines=12> */
.L_x_192:
[----:B------:R-:W-:Y:S05]  /*7a40*/  BSYNC B1 ;  /* 0x0000000000017941 */ /* 0x000fea0003800000 */
.L_x_191:
        /* <DEDUP_REMOVED lines=12> */
.L_x_194:
[----:B------:R-:W-:Y:S05]  /*7b10*/  BSYNC B1 ;  /* 0x0000000000017941 */ /* 0x000fea0003800000 */
.L_x_193:
        /* <DEDUP_REMOVED lines=12> */
.L_x_196:
[----:B------:R-:W-:Y:S05]  /*7be0*/  BSYNC B1 ;  /* 0x0000000000017941 */ /* 0x000fea0003800000 */
.L_x_195:
        /* <DEDUP_REMOVED lines=12> */
.L_x_198:
[----:B------:R-:W-:Y:S05]  /*7cb0*/  BSYNC B1 ;  /* 0x0000000000017941 */ /* 0x000fea0003800000 */
.L_x_197:
        /* <DEDUP_REMOVED lines=12> */
.L_x_200:
[----:B------:R-:W-:Y:S05]  /*7d80*/  BSYNC B1 ;  /* 0x0000000000017941 */ /* 0x000fea0003800000 */
.L_x_199:
        /* <DEDUP_REMOVED lines=12> */
.L_x_202:
[----:B------:R-:W-:Y:S05]  /*7e50*/  BSYNC B1 ;  /* 0x0000000000017941 */ /* 0x000fea0003800000 */
.L_x_201:
        /* <DEDUP_REMOVED lines=12> */
.L_x_204:
[----:B------:R-:W-:Y:S05]  /*7f20*/  BSYNC B1 ;  /* 0x0000000000017941 */ /* 0x000fea0003800000 */
.L_x_203:
        /* <DEDUP_REMOVED lines=12> */
.L_x_206:
[----:B------:R-:W-:Y:S05]  /*7ff0*/  BSYNC B1 ;  /* 0x0000000000017941 */ /* 0x000fea0003800000 */
.L_x_205:
        /* <DEDUP_REMOVED lines=12> */
.L_x_208:
[----:B------:R-:W-:Y:S05]  /*80c0*/  BSYNC B1 ;  /* 0x0000000000017941 */ /* 0x000fea0003800000 */
.L_x_207:
        /* <DEDUP_REMOVED lines=12> */
.L_x_210:
[----:B------:R-:W-:Y:S05]  /*8190*/  BSYNC B1 ;  /* 0x0000000000017941 */ /* 0x000fea0003800000 */
.L_x_209:
        /* <DEDUP_REMOVED lines=12> */
.L_x_212:
[----:B------:R-:W-:Y:S05]  /*8260*/  BSYNC B1 ;  /* 0x0000000000017941 */ /* 0x000fea0003800000 */
.L_x_211:
        /* <DEDUP_REMOVED lines=12> */
.L_x_214:
[----:B------:R-:W-:Y:S05]  /*8330*/  BSYNC B1 ;  /* 0x0000000000017941 */ /* 0x000fea0003800000 */
.L_x_213:
        /* <DEDUP_REMOVED lines=12> */
.L_x_216:
[----:B------:R-:W-:Y:S05]  /*8400*/  BSYNC B1 ;  /* 0x0000000000017941 */ /* 0x000fea0003800000 */
.L_x_215:
        /* <DEDUP_REMOVED lines=12> */
.L_x_218:
[----:B------:R-:W-:Y:S05]  /*84d0*/  BSYNC B1 ;  /* 0x0000000000017941 */ /* 0x000fea0003800000 */
.L_x_217:
        /* <DEDUP_REMOVED lines=12> */
.L_x_220:
[----:B------:R-:W-:Y:S05]  /*85a0*/  BSYNC B1 ;  /* 0x0000000000017941 */ /* 0x000fea0003800000 */
.L_x_219:
        /* <DEDUP_REMOVED lines=12> */
.L_x_222:
[----:B------:R-:W-:Y:S05]  /*8670*/  BSYNC B1 ;  /* 0x0000000000017941 */ /* 0x000fea0003800000 */
.L_x_221:
        /* <DEDUP_REMOVED lines=12> */
.L_x_224:
[----:B------:R-:W-:Y:S05]  /*8740*/  BSYNC B1 ;  /* 0x0000000000017941 */ /* 0x000fea0003800000 */
.L_x_223:
        /* <DEDUP_REMOVED lines=12> */
.L_x_226:
[----:B------:R-:W-:Y:S05]  /*8810*/  BSYNC B1 ;  /* 0x0000000000017941 */ /* 0x000fea0003800000 */
.L_x_225:
        /* <DEDUP_REMOVED lines=12> */
.L_x_228:
[----:B------:R-:W-:Y:S05]  /*88e0*/  BSYNC B1 ;  /* 0x0000000000017941 */ /* 0x000fea0003800000 */
.L_x_227:
        /* <DEDUP_REMOVED lines=12> */
.L_x_230:
[----:B------:R-:W-:Y:S05]  /*89b0*/  BSYNC B1 ;  /* 0x0000000000017941 */ /* 0x000fea0003800000 */
.L_x_229:
        /* <DEDUP_REMOVED lines=12> */
.L_x_232:
[----:B------:R-:W-:Y:S05]  /*8a80*/  BSYNC B1 ;  /* 0x0000000000017941 */ /* 0x000fea0003800000 */
.L_x_231:
        /* <DEDUP_REMOVED lines=12> */
.L_x_234:
[----:B------:R-:W-:Y:S05]  /*8b50*/  BSYNC B1 ;  /* 0x0000000000017941 */ /* 0x000fea0003800000 */
.L_x_233:
        /* <DEDUP_REMOVED lines=12> */
.L_x_236:
[----:B------:R-:W-:Y:S05]  /*8c20*/  BSYNC B1 ;  /* 0x0000000000017941 */ /* 0x000fea0003800000 */
.L_x_235:
        /* <DEDUP_REMOVED lines=12> */
.L_x_238:
[----:B------:R-:W-:Y:S05]  /*8cf0*/  BSYNC B1 ;  /* 0x0000000000017941 */ /* 0x000fea0003800000 */
.L_x_237:
        /* <DEDUP_REMOVED lines=12> */
.L_x_240:
[----:B------:R-:W-:Y:S05]  /*8dc0*/  BSYNC B1 ;  /* 0x0000000000017941 */ /* 0x000fea0003800000 */
.L_x_239:
        /* <DEDUP_REMOVED lines=12> */
.L_x_242:
[----:B------:R-:W-:Y:S05]  /*8e90*/  BSYNC B1 ;  /* 0x0000000000017941 */ /* 0x000fea0003800000 */
.L_x_241:
        /* <DEDUP_REMOVED lines=12> */
.L_x_244:
[----:B------:R-:W-:Y:S05]  /*8f60*/  BSYNC B1 ;  /* 0x0000000000017941 */ /* 0x000fea0003800000 */
.L_x_243:
        /* <DEDUP_REMOVED lines=12> */
.L_x_246:
[----:B------:R-:W-:Y:S05]  /*9030*/  BSYNC B1 ;  /* 0x0000000000017941 */ /* 0x000fea0003800000 */
.L_x_245:
        /* <DEDUP_REMOVED lines=12> */
.L_x_248:
[----:B------:R-:W-:Y:S05]  /*9100*/  BSYNC B1 ;  /* 0x0000000000017941 */ /* 0x000fea0003800000 */
.L_x_247:
        /* <DEDUP_REMOVED lines=12> */
.L_x_250:
[----:B------:R-:W-:Y:S05]  /*91d0*/  BSYNC B1 ;  /* 0x0000000000017941 */ /* 0x000fea0003800000 */
.L_x_249:
        /* <DEDUP_REMOVED lines=12> */
.L_x_252:
[----:B------:R-:W-:Y:S05]  /*92a0*/  BSYNC B1 ;  /* 0x0000000000017941 */ /* 0x000fea0003800000 */
.L_x_251:
        /* <DEDUP_REMOVED lines=12> */
.L_x_254:
[----:B------:R-:W-:Y:S05]  /*9370*/  BSYNC B1 ;  /* 0x0000000000017941 */ /* 0x000fea0003800000 */
.L_x_253:
        /* <DEDUP_REMOVED lines=12> */
.L_x_256:
[----:B------:R-:W-:Y:S05]  /*9440*/  BSYNC B1 ;  /* 0x0000000000017941 */ /* 0x000fea0003800000 */
.L_x_255:
        /* <DEDUP_REMOVED lines=12> */
.L_x_258:
[----:B------:R-:W-:Y:S05]  /*9510*/  BSYNC B1 ;  /* 0x0000000000017941 */ /* 0x000fea0003800000 */
.L_x_257:
        /* <DEDUP_REMOVED lines=12> */
.L_x_260:
[----:B------:R-:W-:Y:S05]  /*95e0*/  BSYNC B1 ;  /* 0x0000000000017941 */ /* 0x000fea0003800000 */
.L_x_259:
        /* <DEDUP_REMOVED lines=12> */
.L_x_262:
[----:B------:R-:W-:Y:S05]  /*96b0*/  BSYNC B1 ;  /* 0x0000000000017941 */ /* 0x000fea0003800000 */
.L_x_261:
        /* <DEDUP_REMOVED lines=12> */
.L_x_264:
[----:B------:R-:W-:Y:S05]  /*9780*/  BSYNC B1 ;  /* 0x0000000000017941 */ /* 0x000fea0003800000 */
.L_x_263:
        /* <DEDUP_REMOVED lines=12> */
.L_x_266:
[----:B------:R-:W-:Y:S05]  /*9850*/  BSYNC B1 ;  /* 0x0000000000017941 */ /* 0x000fea0003800000 */
.L_x_265:
        /* <DEDUP_REMOVED lines=12> */
.L_x_268:
[----:B------:R-:W-:Y:S05]  /*9920*/  BSYNC B1 ;  /* 0x0000000000017941 */ /* 0x000fea0003800000 */
.L_x_267:
        /* <DEDUP_REMOVED lines=12> */
.L_x_270:
[----:B------:R-:W-:Y:S05]  /*99f0*/  BSYNC B1 ;  /* 0x0000000000017941 */ /* 0x000fea0003800000 */
.L_x_269:
        /* <DEDUP_REMOVED lines=12> */
.L_x_272:
[----:B------:R-:W-:Y:S05]  /*9ac0*/  BSYNC B1 ;  /* 0x0000000000017941 */ /* 0x000fea0003800000 */
.L_x_271:
        /* <DEDUP_REMOVED lines=12> */
.L_x_274:
[----:B------:R-:W-:Y:S05]  /*9b90*/  BSYNC B1 ;  /* 0x0000000000017941 */ /* 0x000fea0003800000 */
.L_x_273:
        /* <DEDUP_REMOVED lines=12> */
.L_x_276:
[----:B------:R-:W-:Y:S05]  /*9c60*/  BSYNC B1 ;  /* 0x0000000000017941 */ /* 0x000fea0003800000 */
.L_x_275:
        /* <DEDUP_REMOVED lines=12> */
.L_x_278:
[----:B------:R-:W-:Y:S05]  /*9d30*/  BSYNC B1 ;  /* 0x0000000000017941 */ /* 0x000fea0003800000 */
.L_x_277:
        /* <DEDUP_REMOVED lines=12> */
.L_x_280:
[----:B------:R-:W-:Y:S05]  /*9e00*/  BSYNC B1 ;  /* 0x0000000000017941 */ /* 0x000fea0003800000 */
.L_x_279:
        /* <DEDUP_REMOVED lines=12> */
.L_x_282:
[----:B------:R-:W-:Y:S05]  /*9ed0*/  BSYNC B1 ;  /* 0x0000000000017941 */ /* 0x000fea0003800000 */
.L_x_281:
        /* <DEDUP_REMOVED lines=12> */
.L_x_284:
[----:B------:R-:W-:Y:S05]  /*9fa0*/  BSYNC B1 ;  /* 0x0000000000017941 */ /* 0x000fea0003800000 */
.L_x_283:
        /* <DEDUP_REMOVED lines=12> */
.L_x_286:
[----:B------:R-:W-:Y:S05]  /*a070*/  BSYNC B1 ;  /* 0x0000000000017941 */ /* 0x000fea0003800000 */
.L_x_285:
        /* <DEDUP_REMOVED lines=12> */
.L_x_288:
[----:B------:R-:W-:Y:S05]  /*a140*/  BSYNC B1 ;  /* 0x0000000000017941 */ /* 0x000fea0003800000 */
.L_x_287:
        /* <DEDUP_REMOVED lines=12> */
.L_x_290:
[----:B------:R-:W-:Y:S05]  /*a210*/  BSYNC B1 ;  /* 0x0000000000017941 */ /* 0x000fea0003800000 */
.L_x_289:
        /* <DEDUP_REMOVED lines=12> */
.L_x_292:
[----:B------:R-:W-:Y:S05]  /*a2e0*/  BSYNC B1 ;  /* 0x0000000000017941 */ /* 0x000fea0003800000 */
.L_x_291:
        /* <DEDUP_REMOVED lines=12> */
.L_x_294:
[----:B------:R-:W-:Y:S05]  /*a3b0*/  BSYNC B1 ;  /* 0x0000000000017941 */ /* 0x000fea0003800000 */
.L_x_293:
        /* <DEDUP_REMOVED lines=12> */
.L_x_296:
[----:B------:R-:W-:Y:S05]  /*a480*/  BSYNC B1 ;  /* 0x0000000000017941 */ /* 0x000fea0003800000 */
.L_x_295:
[----:B-----5:R-:W-:Y:S01]  /*a490*/  LOP3.LUT R3, R3, 0xff, RZ, 0xc0, !PT ;  /* 0x000000ff03037812 */ /* 0x020fe200078ec0ff */
[----:B------:R-:W-:Y:S01]  /*a4a0*/  BSSY B1, `(.L_x_297) ;  /* 0x000000b000017945 */ /* 0x000fe20003800000 */
[----:B------:R-:W-:Y:S02]  /*a4b0*/  ISETP.LT.OR P2, PT, R0, 0xf9, !P1 ;  /* 0x000000f90000780c */ /* 0x000fe40004f41670 */
[----:B------:R-:W-:-:S05]  /*a4c0*/  F2FP.F16.E4M3.UNPACK_B R3, R3 ;  /* 0x00000003ff03723e */ /* 0x000fca00020006ff */
[----:B------:R-:W-:-:S05]  /*a4d0*/  HADD2.F32 R3, -RZ, R3.H0_H0 ;  /* 0x20000003ff037230 */ /* 0x000fca0000004100 */
[----:B0-2---:R-:W-:Y:S01]  /*a4e0*/  FMUL R8, R3, R152 ;  /* 0x0000009803087220 */ /* 0x005fe20000400000 */
[----:B------:R-:W-:-:S03]  /*a4f0*/  PRMT R3, RZ, 0x7610, R3 ;  /* 0x00007610ff037816 */ /* 0x000fc60000000003 */
[----:B------:R-:W-:-:S05]  /*a500*/  FFMA R8, R149, R153, R8 ;  /* 0x0000009995087223 */ /* 0x000fca0000000008 */
[----:B------:R-:W-:-:S05]  /*a510*/  F2FP.SATFINITE.E4M3.F32.PACK_AB_MERGE_C R9, RZ, R8, RZ ;  /* 0x00000008ff09723e */ /* 0x000fca00048070ff */
[----:B------:R0:W-:Y:S01]  /*a520*/  @!P0 STG.E.U8 desc[UR52][R6.64+0xf9], R9 ;  /* 0x0000f90906008986 */ /* 0x0001e2000c101134 */
[----:B------:R-:W-:Y:S05]  /*a530*/  @P2 BRA `(.L_x_298) ;  /* 0x0000000000042947 */ /* 0x000fea0003800000 */
[----:B------:R2:W5:Y:S02]  /*a540*/  LDG.E.U8 R3, desc[UR52][R10.64+0xf8] ;  /* 0x0000f8340a037981 */ /* 0x000564000c1e1100 */
.L_x_298:
[----:B------:R-:W-:Y:S05]  /*a550*/  BSYNC B1 ;  /* 0x0000000000017941 */ /* 0x000fea0003800000 */
.L_x_297:
[----:B-----5:R-:W-:Y:S01]  /*a560*/  LOP3.LUT R3, R3, 0xff, RZ, 0xc0, !PT ;  /* 0x000000ff03037812 */ /* 0x020fe200078ec0ff */
[----:B------:R-:W-:Y:S01]  /*a570*/  BSSY B1, `(.L_x_299) ;  /* 0x000000b000017945 */ /* 0x000fe20003800000 */
[----:B------:R-:W-:Y:S02]  /*a580*/  ISETP.LT.OR P1, PT, R0, 0xfa, !P1 ;  /* 0x000000fa0000780c */ /* 0x000fe40004f21670 */
[----:B------:R-:W-:Y:S02]  /*a590*/  F2FP.F16.E4M3.UNPACK_B R3, R3 ;  /* 0x00000003ff03723e */ /* 0x000fe400020006ff */
[----:B------:R-:W-:-:S03]  /*a5a0*/  PRMT R0, RZ, 0x7610, R0 ;  /* 0x00007610ff007816 */ /* 0x000fc60000000000 */
[----:B------:R-:W-:-:S05]  /*a5b0*/  HADD2.F32 R3, -RZ, R3.H0_H0 ;  /* 0x20000003ff037230 */ /* 0x000fca0000004100 */
[----:B------:R-:W-:-:S04]  /*a5c0*/  FMUL R3, R3, R152 ;  /* 0x0000009803037220 */ /* 0x000fc80000400000 */
[----:B------:R-:W-:-:S05]  /*a5d0*/  FFMA R3, R150, R153, R3 ;  /* 0x0000009996037223 */ /* 0x000fca0000000003 */
[----:B------:R-:W-:-:S05]  /*a5e0*/  F2FP.SATFINITE.E4M3.F32.PACK_AB_MERGE_C R3, RZ, R3, RZ ;  /* 0x00000003ff03723e */ /* 0x000fca00048070ff */
[----:B------:R0:W-:Y:S01]  /*a5f0*/  @!P2 STG.E.U8 desc[UR52][R4.64+0xf8], R3 ;  /* 0x0000f8030400a986 */ /* 0x0001e2000c101134 */
[----:B------:R-:W-:Y:S05]  /*a600*/  @P1 BRA `(.L_x_300) ;  /* 0x0000000000041947 */ /* 0x000fea0003800000 */
[----:B------:R0:W5:Y:S02]  /*a610*/  LDG.E.U8 R0, desc[UR52][R10.64+0xf9] ;  /* 0x0000f9340a007981 */ /* 0x000164000c1e1100 */
.L_x_300:
[----:B------:R-:W-:Y:S05]  /*a620*/  BSYNC B1 ;  /* 0x0000000000017941 */ /* 0x000fea0003800000 */
.L_x_299:
[----:B------:R-:W-:Y:S05]  /*a630*/  @P1 BRA `(.L_x_301) ;  /* 0x0000002000281947 */ /* 0x000fea0003800000 */
[----:B-----5:R-:W-:-:S04]  /*a640*/  LOP3.LUT R0, R0, 0xff, RZ, 0xc0, !PT ;  /* 0x000000ff00007812 */ /* 0x020fc800078ec0ff */
[----:B------:R-:W-:-:S05]  /*a650*/  F2FP.F16.E4M3.UNPACK_B R0, R0 ;  /* 0x00000000ff00723e */ /* 0x000fca00020006ff */
[----:B0-----:R-:W-:-:S05]  /*a660*/  HADD2.F32 R3, -RZ, R0.H0_H0 ;  /* 0x20000000ff037230 */ /* 0x001fca0000004100 */
[----:B------:R-:W-:-:S04]  /*a670*/  FMUL R0, R3, R152 ;  /* 0x0000009803007220 */ /* 0x000fc80000400000 */
[----:B------:R-:W-:-:S05]  /*a680*/  FFMA R0, R151, R153, R0 ;  /* 0x0000009997007223 */ /* 0x000fca0000000000 */
[----:B------:R-:W-:-:S05]  /*a690*/  F2FP.SATFINITE.E4M3.F32.PACK_AB_MERGE_C R3, RZ, R0, RZ ;  /* 0x00000000ff03723e */ /* 0x000fca00048070ff */
[----:B------:R0:W-:Y:S01]  /*a6a0*/  STG.E.U8 desc[UR52][R4.64+0xf9], R3 ;  /* 0x0000f90304007986 */ /* 0x0001e2000c101134 */
[----:B------:R-:W-:Y:S05]  /*a6b0*/  BRA `(.L_x_301) ;  /* 0x0000002000087947 */ /* 0x000fea0003800000 */
.L_x_44:
[----:B------:R-:W-:Y:S01]  /*a6c0*/  ISETP.GE.AND P1, PT, R15, 0x1, PT ;  /* 0x000000010f00780c */ /* 0x000fe20003f26270 */
[-C--:B------:R-:W-:Y:S01]  /*a6d0*/  FMUL R24, R24, R153.reuse ;  /* 0x0000009918187220 */ /* 0x080fe20000400000 */
[-C--:B------:R-:W-:Y:S01]  /*a6e0*/  FMUL R25, R25, R153.reuse ;  /* 0x0000009919197220 */ /* 0x080fe20000400000 */
[----:B------:R-:W-:Y:S01]  /*a6f0*/  ISETP.GE.AND P0, PT, R15, 0x9, PT ;  /* 0x000000090f00780c */ /* 0x000fe20003f06270 */
[-C--:B------:R-:W-:Y:S01]  /*a700*/  FMUL R26, R26, R153.reuse ;  /* 0x000000991a1a7220 */ /* 0x080fe20000400000 */
[C---:B------:R-:W-:Y:S01]  /*a710*/  ISETP.LT.OR P2, PT, R0.reuse, 0x1, !P1 ;  /* 0x000000010000780c */ /* 0x040fe20004f41670 */
[-C--:B------:R-:W-:Y:S01]  /*a720*/  FMUL R27, R27, R153.reuse ;  /* 0x000000991b1b7220 */ /* 0x080fe20000400000 */
[----:B------:R-:W-:Y:S01]  /*a730*/  ISETP.LT.OR P3, PT, R0, 0x2, !P1 ;  /* 0x000000020000780c */ /* 0x000fe20004f61670 */
[-C--:B------:R-:W-:Y:S01]  /*a740*/  FMUL R28, R28, R153.reuse ;  /* 0x000000991c1c7220 */ /* 0x080fe20000400000 */
[----:B------:R-:W-:Y:S01]  /*a750*/  F2FP.SATFINITE.E4M3.F32.PACK_AB_MERGE_C R3, RZ, R24, RZ ;  /* 0x00000018ff03723e */ /* 0x000fe200048070ff */
[----:B------:R-:W-:Y:S01]  /*a760*/  FMUL R29, R29, R153 ;  /* 0x000000991d1d7220 */ /* 0x000fe20000400000 */
[----:B------:R-:W-:Y:S01]  /*a770*/  F2FP.SATFINITE.E4M3.F32.PACK_AB_MERGE_C R25, RZ, R25, RZ ;  /* 0x00000019ff19723e */ /* 0x000fe200048070ff */
[-C--:B------:R-:W-:Y:S01]  /*a780*/  FMUL R30, R30, R153.reuse ;  /* 0x000000991e1e7220 */ /* 0x080fe20000400000 */
[C---:B------:R-:W-:Y:S01]  /*a790*/  ISETP.LT.OR P4, PT, R0.reuse, 0x9, !P1 ;  /* 0x000000090000780c */ /* 0x040fe20004f81670 */
[-C--:B------:R-:W-:Y:S01]  /*a7a0*/  FMUL R31, R31, R153.reuse ;  /* 0x000000991f1f7220 */ /* 0x080fe20000400000 */
[----:B------:R-:W-:Y:S01]  /*a7b0*/  ISETP.LT.OR P5, PT, R0, 0xa, !P1 ;  /* 0x0000000a0000780c */ /* 0x000fe20004fa1670 */
[-C--:B------:R-:W-:Y:S01]  /*a7c0*/  FMUL R32, R32, R153.reuse ;  /* 0x0000009920207220 */ /* 0x080fe20000400000 */
[----:B------:R-:W-:Y:S01]  /*a7d0*/  F2FP.SATFINITE.E4M3.F32.PACK_AB_MERGE_C R9, RZ, R26, RZ ;  /* 0x0000001aff09723e */ /* 0x000fe200048070ff */
[----:B------:R0:W-:Y:S01]  /*a7e0*/  @!P2 STG.E.U8 desc[UR52][R6.64], R3 ;  /* 0x000000030600a986 */ /* 0x0001e2000c101134 */
[C---:B------:R-:W-:Y:S01]  /*a7f0*/  ISETP.LT.OR P2, PT, R0.reuse, 0x1, !P0 ;  /* 0x000000010000780c */ /* 0x040fe20004741670 */
[----:B------:R-:W-:Y:S01]  /*a800*/  FMUL R33, R33, R153 ;  /* 0x0000009921217220 */ /* 0x000fe20000400000 */
[----:B------:R-:W-:Y:S01]  /*a810*/  F2FP.SATFINITE.E4M3.F32.PACK_AB_MERGE_C R27, RZ, R27, RZ ;  /* 0x0000001bff1b723e */ /* 0x000fe200048070ff */
[----:B------:R-:W-:Y:S01]  /*a820*/  @!P3 STG.E.U8 desc[UR52][R6.64+0x1], R25 ;  /* 0x000001190600b986 */ /* 0x000fe2000c101134 */
[----:B------:R-:W-:Y:S01]  /*a830*/  ISETP.LT.OR P3, PT, R0, 0x2, !P0 ;  /* 0x000000020000780c */ /* 0x000fe20004761670 */
[----:B------:R-:W-:Y:S01]  /*a840*/  FMUL R34, R34, R153 ;  /* 0x0000009922227220 */ /* 0x000fe20000400000 */
[----:B------:R-:W-:Y:S01]  /*a850*/  F2FP.SATFINITE.E4M3.F32.PACK_AB_MERGE_C R29, RZ, R29, RZ ;  /* 0x0000001dff1d723e */ /* 0x000fe200048070ff */
[----:B------:R-:W-:Y:S01]  /*a860*/  FMUL R35, R35, R153 ;  /* 0x0000009923237220 */ /* 0x000fe20000400000 */
[----:B------:R-:W-:Y:S01]  /*a870*/  F2FP.SATFINITE.E4M3.F32.PACK_AB_MERGE_C R31, RZ, R31, RZ ;  /* 0x0000001fff1f723e */ /* 0x000fe200048070ff */
[----:B------:R-:W-:Y:S01]  /*a880*/  FMUL R36, R36, R153 ;  /* 0x0000009924247220 */ /* 0x000fe20000400000 */
[----:B------:R-:W-:Y:S01]  /*a890*/  F2FP.SATFINITE.E4M3.F32.PACK_AB_MERGE_C R33, RZ, R33, RZ ;  /* 0x00000021ff21723e */ /* 0x000fe200048070ff */
[-C--:B------:R-:W-:Y:S01]  /*a8a0*/  FMUL R37, R37, R153.reuse ;  /* 0x0000009925257220 */ /* 0x080fe20000400000 */
[----:B0-----:R-:W-:Y:S01]  /*a8b0*/  F2FP.SATFINITE.E4M3.F32.PACK_AB_MERGE_C R3, RZ, R28, RZ ;  /* 0x0000001cff03723e */ /* 0x001fe200048070ff */
[----:B------:R0:W-:Y:S01]  /*a8c0*/  @!P2 STG.E.U8 desc[UR52][R4.64], R9 ;  /* 0x000000090400a986 */ /* 0x0001e2000c101134 */
[----:B------:R-:W-:Y:S01]  /*a8d0*/  ISETP.LT.OR P2, PT, R0, 0x9, !P0 ;  /* 0x000000090000780c */ /* 0x000fe20004741670 */
[----:B------:R-:W-:Y:S01]  /*a8e0*/  FMUL R38, R38, R153 ;  /* 0x0000009926267220 */ /* 0x000fe20000400000 */
[----:B------:R-:W-:Y:S01]  /*a8f0*/  F2FP.SATFINITE.E4M3.F32.PACK_AB_MERGE_C R35, RZ, R35, RZ ;  /* 0x00000023ff23723e */ /* 0x000fe200048070ff */
[----:B------:R-:W-:Y:S01]  /*a900*/  @!P3 STG.E.U8 desc[UR52][R4.64+0x1], R27 ;  /* 0x0000011b0400b986 */ /* 0x000fe2000c101134 */
[C---:B------:R-:W-:Y:S01]  /*a910*/  ISETP.LT.OR P3, PT, R0.reuse, 0xa, !P0 ;  /* 0x0000000a0000780c */ /* 0x040fe20004761670 */
[----:B------:R-:W-:Y:S01]  /*a920*/  FMUL R39, R39, R153 ;  /* 0x0000009927277220 */ /* 0x000fe20000400000 */
[----:B------:R-:W-:Y:S01]  /*a930*/  F2FP.SATFINITE.E4M3.F32.PACK_AB_MERGE_C R37, RZ, R37, RZ ;  /* 0x00000025ff25723e */ /* 0x000fe200048070ff */
[----:B------:R1:W-:Y:S01]  /*a940*/  @!P4 STG.E.U8 desc[UR52][R6.64+0x8], R3 ;  /* 0x000008030600c986 */ /* 0x0003e2000c101134 */
[----:B------:R-:W-:Y:S01]  /*a950*/  ISETP.LT.OR P4, PT, R0, 0x11, !P1 ;  /* 0x000000110000780c */ /* 0x000fe20004f81670 */
[-C--:B------:R-:W-:Y:S01]  /*a960*/  FMUL R40, R40, R153.reuse ;  /* 0x0000009928287220 */ /* 0x080fe20000400000 */
[-C--:B------:R-:W-:Y:S01]  /*a970*/  FMUL R41, R41, R153.reuse ;  /* 0x0000009929297220 */ /* 0x080fe20000400000 */
[----:B------:R-:W-:Y:S01]  /*a980*/  @!P5 STG.E.U8 desc[UR52][R6.64+0x9], R29 ;  /* 0x0000091d0600d986 */ /* 0x000fe2000c101134 */
[----:B------:R-:W-:Y:S01]  /*a990*/  ISETP.LT.OR P5, PT, R0, 0x12, !P1 ;  /* 0x000000120000780c */ /* 0x000fe20004fa1670 */
[-C--:B------:R-:W-:Y:S01]  /*a9a0*/  FMUL R42, R42, R153.reuse ;  /* 0x000000992a2a7220 */ /* 0x080fe20000400000 */
[----:B0-----:R-:W-:Y:S01]  /*a9b0*/  F2FP.SATFINITE.E4M3.F32.PACK_AB_MERGE_C R9, RZ, R30, RZ ;  /* 0x0000001eff09723e */ /* 0x001fe200048070ff */
[----:B------:R-:W-:Y:S01]  /*a9c0*/  FMUL R43, R43, R153 ;  /* 0x000000992b2b7220 */ /* 0x000fe20000400000 */
[----:B------:R-:W-:Y:S01]  /*a9d0*/  F2FP.SATFINITE.E4M3.F32.PACK_AB_MERGE_C R39, RZ, R39, RZ ;  /* 0x00000027ff27723e */ /* 0x000fe200048070ff */
[----:B------:R-:W-:Y:S01]  /*a9e0*/  @!P3 STG.E.U8 desc[UR52][R4.64+0x9], R31 ;  /* 0x0000091f0400b986 */ /* 0x000fe2000c101134 */
[----:B------:R-:W-:Y:S01]  /*a9f0*/  ISETP.LT.OR P3, PT, R0, 0x12, !P0 ;  /* 0x000000120000780c */ /* 0x000fe20004761670 */
[-C--:B------:R-:W-:Y:S01]  /*aa00*/  FMUL R44, R44, R153.reuse ;  /* 0x000000992c2c7220 */ /* 0x080fe20000400000 */
[----:B-1----:R-:W-:Y:S01]  /*aa10*/  F2FP.SATFINITE.E4M3.F32.PACK_AB_MERGE_C R3, RZ, R32, RZ ;  /* 0x00000020ff03723e */ /* 0x002fe200048070ff */
[----:B------:R0:W-:Y:S01]  /*aa20*/  @!P2 STG.E.U8 desc[UR52][R4.64+0x8], R9 ;  /* 0x000008090400a986 */ /* 0x0001e2000c101134 */
[C---:B------:R-:W-:Y:S01]  /*aa30*/  ISETP.LT.OR P2, PT, R0.reuse, 0x11, !P0 ;  /* 0x000000110000780c */ /* 0x040fe20004741670 */
[----:B------:R-:W-:Y:S01]  /*aa40*/  FMUL R45, R45, R153 ;  /* 0x000000992d2d7220 */ /* 0x000fe20000400000 */
[----:B------:R-:W-:Y:S01]  /*aa50*/  F2FP.SATFINITE.E4M3.F32.PACK_AB_MERGE_C R41, RZ, R41, RZ ;  /* 0x00000029ff29723e */ /* 0x000fe200048070ff */
[----:B------:R1:W-:Y:S01]  /*aa60*/  @!P4 STG.E.U8 desc[UR52][R6.64+0x10], R3 ;  /* 0x000010030600c986 */ /* 0x0003e2000c101134 */
[----:B------:R-:W-:Y:S01]  /*aa70*/  ISETP.LT.OR P4, PT, R0, 0x19, !P1 ;  /* 0x000000190000780c */ /* 0x000fe20004f81670 */
[----:B------:R-:W-:Y:S01]  /*aa80*/  FMUL R46, R46, R153 ;  /* 0x000000992e2e7220 */ /* 0x000fe20000400000 */
[----:B------:R-:W-:Y:S01]  /*aa90*/  F2FP.SATFINITE.E4M3.F32.PACK_AB_MERGE_C R43, RZ, R43, RZ ;  /* 0x0000002bff2b723e */ /* 0x000fe200048070ff */
[----:B------:R-:W-:Y:S01]  /*aaa0*/  @!P5 STG.E.U8 desc[UR52][R6.64+0x11], R33 ;  /* 0x000011210600d986 */ /* 0x000fe2000c101134 */
[----:B------:R-:W-:Y:S01]  /*aab0*/  ISETP.LT.OR P5, PT, R0, 0x1a, !P1 ;  /* 0x0000001a0000780c */ /* 0x000fe20004fa1670 */
[----:B------:R-:W-:Y:S01]  /*aac0*/  FMUL R47, R47, R153 ;  /* 0x000000992f2f7220 */ /* 0x000fe20000400000 */
[----:B------:R-:W-:Y:S01]  /*aad0*/  F2FP.SATFINITE.E4M3.F32.PACK_AB_MERGE_C R45, RZ, R45, RZ ;  /* 0x0000002dff2d723e */ /* 0x000fe200048070ff */
[----:B------:R-:W-:Y:S01]  /*aae0*/  @!P3 STG.E.U8 desc[UR52][R4.64+0x11], R35 ;  /* 0x000011230400b986 */ /* 0x000fe2000c101134 */
[----:B0-----:R-:W-:Y:S01]  /*aaf0*/  F2FP.SATFINITE.E4M3.F32.PACK_AB_MERGE_C R9, RZ, R34, RZ ;  /* 0x00000022ff09723e */ /* 0x001fe200048070ff */
[-C--:B------:R-:W-:Y:S01]  /*ab00*/  FMUL R48, R48, R153.reuse ;  /* 0x0000009930307220 */ /* 0x080fe20000400000 */
[C---:B------:R-:W-:Y:S01]  /*ab10*/  ISETP.LT.OR P3, PT, R0.reuse, 0x1a, !P0 ;  /* 0x0000001a0000780c */ /* 0x040fe20004761670 */
[-C--:B------:R-:W-:Y:S01]  /*ab20*/  FMUL R49, R49, R153.reuse ;  /* 0x0000009931317220 */ /* 0x080fe20000400000 */
[----:B-1----:R-:W-:Y:S01]  /*ab30*/  F2FP.SATFINITE.E4M3.F32.PACK_AB_MERGE_C R3, RZ, R36, RZ ;  /* 0x00000024ff03723e */ /* 0x002fe200048070ff */
[----:B------:R0:W-:Y:S01]  /*ab40*/  @!P2 STG.E.U8 desc[UR52][R4.64+0x10], R9 ;  /* 0x000010090400a986 */ /* 0x0001e2000c101134 */
[----:B------:R-:W-:Y:S01]  /*ab50*/  ISETP.LT.OR P2, PT, R0, 0x19, !P0 ;  /* 0x000000190000780c */ /* 0x000fe20004741670 */
[----:B------:R-:W-:Y:S01]  /*ab60*/  FMUL R50, R50, R153 ;  /* 0x0000009932327220 */ /* 0x000fe20000400000 */
[----:B------:R-:W-:Y:S01]  /*ab70*/  F2FP.SATFINITE.E4M3.F32.PACK_AB_MERGE_C R47, RZ, R47, RZ ;  /* 0x0000002fff2f723e */ /* 0x000fe200048070ff */
[----:B------:R1:W-:Y:S01]  /*ab80*/  @!P4 STG.E.U8 desc[UR52][R6.64+0x18], R3 ;  /* 0x000018030600c986 */ /* 0x0003e2000c101134 */
[C---:B------:R-:W-:Y:S01]  /*ab90*/  ISETP.LT.OR P4, PT, R0.reuse, 0x21, !P1 ;  /* 0x000000210000780c */ /* 0x040fe20004f81670 */
[----:B------:R-:W-:Y:S01]  /*aba0*/  FMUL R51, R51, R153 ;  /* 0x0000009933337220 */ /* 0x000fe20000400000 */
[----:B------:R-:W-:Y:S01]  /*abb0*/  F2FP.SATFINITE.E4M3.F32.PACK_AB_MERGE_C R49, RZ, R49, RZ ;  /* 0x00000031ff31723e */ /* 0x000fe200048070ff */
[----:B------:R-:W-:Y:S01]  /*abc0*/  @!P5 STG.E.U8 desc[UR52][R6.64+0x19], R37 ;  /* 0x000019250600d986 */ /* 0x000fe2000c101134 */
[----:B------:R-:W-:Y:S01]  /*abd0*/  ISETP.LT.OR P5, PT, R0, 0x22, !P1 ;  /* 0x000000220000780c */ /* 0x000fe20004fa1670 */
[-C--:B------:R-:W-:Y:S01]  /*abe0*/  FMUL R52, R52, R153.reuse ;  /* 0x0000009934347220 */ /* 0x080fe20000400000 */
[-C--:B------:R-:W-:Y:S01]  /*abf0*/  FMUL R53, R53, R153.reuse ;  /* 0x0000009935357220 */ /* 0x080fe20000400000 */
[----:B0-----:R-:W-:Y:S01]  /*ac00*/  F2FP.SATFINITE.E4M3.F32.PACK_AB_MERGE_C R9, RZ, R38, RZ ;  /* 0x00000026ff09723e */ /* 0x001fe200048070ff */
        /* <DEDUP_REMOVED lines=339> */
[-C--:B------:R-:W-:Y:S01]  /*c140*/  FMUL R150, R150, R153.reuse ;  /* 0x0000009996967220 */ /* 0x080fe20000400000 */
[----:B------:R-:W-:Y:S01]  /*c150*/  FMUL R151, R151, R153 ;  /* 0x0000009997977220 */ /* 0x000fe20000400000 */
[----:B------:R1:W-:Y:S01]  /*c160*/  @!P4 STG.E.U8 desc[UR52][R6.64+0xb8], R3 ;  /* 0x0000b8030600c986 */ /* 0x0003e2000c101134 */
[----:B------:R-:W-:-:S02]  /*c170*/  ISETP.LT.OR P4, PT, R0, 0xc1, !P1 ;  /* 0x000000c10000780c */ /* 0x000fc40004f81670 */
[----:B------:R-:W-:Y:S01]  /*c180*/  F2FP.SATFINITE.E4M3.F32.PACK_AB_MERGE_C R147, RZ, R147, RZ ;  /* 0x00000093ff93723e */ /* 0x000fe200048070ff */
[----:B------:R-:W-:Y:S01]  /*c190*/  @!P5 STG.E.U8 desc[UR52][R6.64+0xb9], R117 ;  /* 0x0000b9750600d986 */ /* 0x000fe2000c101134 */
[C---:B------:R-:W-:Y:S02]  /*c1a0*/  ISETP.LT.OR P5, PT, R0.reuse, 0xc2, !P1 ;  /* 0x000000c20000780c */ /* 0x040fe40004fa1670 */
[----:B------:R-:W-:Y:S01]  /*c1b0*/  F2FP.SATFINITE.E4M3.F32.PACK_AB_MERGE_C R149, RZ, R149, RZ ;  /* 0x00000095ff95723e */ /* 0x000fe200048070ff */
[----:B------:R-:W-:Y:S01]  /*c1c0*/  @!P3 STG.E.U8 desc[UR52][R4.64+0xb9], R119 ;  /* 0x0000b9770400b986 */ /* 0x000fe2000c101134 */
[----:B0-----:R-:W-:Y:S02]  /*c1d0*/  F2FP.SATFINITE.E4M3.F32.PACK_AB_MERGE_C R9, RZ, R118, RZ ;  /* 0x00000076ff09723e */ /* 0x001fe400048070ff */
[C---:B------:R-:W-:Y:S02]  /*c1e0*/  ISETP.LT.OR P3, PT, R0.reuse, 0xc2, !P0 ;  /* 0x000000c20000780c */ /* 0x040fe40004761670 */
[----:B-1----:R-:W-:Y:S01]  /*c1f0*/  F2FP.SATFINITE.E4M3.F32.PACK_AB_MERGE_C R3, RZ, R120, RZ ;  /* 0x00000078ff03723e */ /* 0x002fe200048070ff */
[----:B------:R0:W-:Y:S01]  /*c200*/  @!P2 STG.E.U8 desc[UR52][R4.64+0xb8], R9 ;  /* 0x0000b8090400a986 */ /* 0x0001e2000c101134 */
[----:B------:R-:W-:-:S02]  /*c210*/  ISETP.LT.OR P2, PT, R0, 0xc1, !P0 ;  /* 0x000000c10000780c */ /* 0x000fc40004741670 */
[----:B------:R-:W-:Y:S01]  /*c220*/  F2FP.SATFINITE.E4M3.F32.PACK_AB_MERGE_C R11, RZ, R150, RZ ;  /* 0x00000096ff0b723e */ /* 0x000fe200048070ff */
[----:B------:R1:W-:Y:S01]  /*c230*/  @!P4 STG.E.U8 desc[UR52][R6.64+0xc0], R3 ;  /* 0x0000c0030600c986 */ /* 0x0003e2000c101134 */
[C---:B------:R-:W-:Y:S02]  /*c240*/  ISETP.LT.OR P4, PT, R0.reuse, 0xc9, !P1 ;  /* 0x000000c90000780c */ /* 0x040fe40004f81670 */
[----:B------:R-:W-:Y:S01]  /*c250*/  F2FP.SATFINITE.E4M3.F32.PACK_AB_MERGE_C R151, RZ, R151, RZ ;  /* 0x00000097ff97723e */ /* 0x000fe200048070ff */
[----:B------:R-:W-:Y:S01]  /*c260*/  @!P5 STG.E.U8 desc[UR52][R6.64+0xc1], R121 ;  /* 0x0000c1790600d986 */ /* 0x000fe2000c101134 */
[C---:B------:R-:W-:Y:S02]  /*c270*/  ISETP.LT.OR P5, PT, R0.reuse, 0xca, !P1 ;  /* 0x000000ca0000780c */ /* 0x040fe40004fa1670 */
[----:B0-----:R-:W-:Y:S01]  /*c280*/  F2FP.SATFINITE.E4M3.F32.PACK_AB_MERGE_C R9, RZ, R122, RZ ;  /* 0x0000007aff09723e */ /* 0x001fe200048070ff */
[----:B------:R-:W-:Y:S01]  /*c290*/  @!P3 STG.E.U8 desc[UR52][R4.64+0xc1], R123 ;  /* 0x0000c17b0400b986 */ /* 0x000fe2000c101134 */
[----:B------:R-:W-:-:S02]  /*c2a0*/  ISETP.LT.OR P3, PT, R0, 0xca, !P0 ;  /* 0x000000ca0000780c */ /* 0x000fc40004761670 */
[----:B-1----:R-:W-:Y:S01]  /*c2b0*/  F2FP.SATFINITE.E4M3.F32.PACK_AB_MERGE_C R3, RZ, R124, RZ ;  /* 0x0000007cff03723e */ /* 0x002fe200048070ff */
[----:B------:R0:W-:Y:S01]  /*c2c0*/  @!P2 STG.E.U8 desc[UR52][R4.64+0xc0], R9 ;  /* 0x0000c0090400a986 */ /* 0x0001e2000c101134 */
[----:B------:R-:W-:-:S03]  /*c2d0*/  ISETP.LT.OR P2, PT, R0, 0xc9, !P0 ;  /* 0x000000c90000780c */ /* 0x000fc60004741670 */
[----:B------:R1:W-:Y:S01]  /*c2e0*/  @!P4 STG.E.U8 desc[UR52][R6.64+0xc8], R3 ;  /* 0x0000c8030600c986 */ /* 0x0003e2000c101134 */
[----:B------:R-:W-:-:S03]  /*c2f0*/  ISETP.LT.OR P4, PT, R0, 0xd1, !P1 ;  /* 0x000000d10000780c */ /* 0x000fc60004f81670 */
[----:B------:R-:W-:Y:S01]  /*c300*/  @!P5 STG.E.U8 desc[UR52][R6.64+0xc9], R125 ;  /* 0x0000c97d0600d986 */ /* 0x000fe2000c101134 */
[C---:B------:R-:W-:Y:S02]  /*c310*/  ISETP.LT.OR P5, PT, R0.reuse, 0xd2, !P1 ;  /* 0x000000d20000780c */ /* 0x040fe40004fa1670 */
[----:B0-----:R-:W-:Y:S01]  /*c320*/  F2FP.SATFINITE.E4M3.F32.PACK_AB_MERGE_C R9, RZ, R126, RZ ;  /* 0x0000007eff09723e */ /* 0x001fe200048070ff */
[----:B------:R-:W-:Y:S01]  /*c330*/  @!P3 STG.E.U8 desc[UR52][R4.64+0xc9], R127 ;  /* 0x0000c97f0400b986 */ /* 0x000fe2000c101134 */
[C---:B------:R-:W-:Y:S02]  /*c340*/  ISETP.LT.OR P3, PT, R0.reuse, 0xd2, !P0 ;  /* 0x000000d20000780c */ /* 0x040fe40004761670 */
        /* <DEDUP_REMOVED lines=36> */
[----:B------:R-:W-:Y:S02]  /*c590*/  ISETP.LT.OR P5, PT, R0, 0xf1, !P1 ;  /* 0x000000f10000780c */ /* 0x000fe40004fa1670 */
[----:B0-----:R-:W-:Y:S02]  /*c5a0*/  F2FP.SATFINITE.E4M3.F32.PACK_AB_MERGE_C R9, RZ, R142, RZ ;  /* 0x0000008eff09723e */ /* 0x001fe400048070ff */
[----:B-1----:R-:W-:-:S03]  /*c5b0*/  F2FP.SATFINITE.E4M3.F32.PACK_AB_MERGE_C R3, RZ, R144, RZ ;  /* 0x00000090ff03723e */ /* 0x002fc600048070ff */
[----:B------:R0:W-:Y:S01]  /*c5c0*/  @!P2 STG.E.U8 desc[UR52][R4.64+0xe8], R9 ;  /* 0x0000e8090400a986 */ /* 0x0001e2000c101134 */
[----:B------:R-:W-:-:S03]  /*c5d0*/  ISETP.LT.OR P2, PT, R0, 0xf1, !P0 ;  /* 0x000000f10000780c */ /* 0x000fc60004741670 */
[----:B------:R-:W-:Y:S01]  /*c5e0*/  @!P4 STG.E.U8 desc[UR52][R4.64+0xe9], R143 ;  /* 0x0000e98f0400c986 */ /* 0x000fe2000c101134 */
[----:B------:R-:W-:-:S03]  /*c5f0*/  ISETP.LT.OR P4, PT, R0, 0xf2, !P0 ;  /* 0x000000f20000780c */ /* 0x000fc60004781670 */
[----:B------:R-:W-:Y:S01]  /*c600*/  @!P3 STG.E.U8 desc[UR52][R6.64+0xf1], R145 ;  /* 0x0000f1910600b986 */ /* 0x000fe2000c101134 */
[C---:B------:R-:W-:Y:S02]  /*c610*/  ISETP.LT.OR P3, PT, R0.reuse, 0xf9, !P1 ;  /* 0x000000f90000780c */ /* 0x040fe40004f61670 */
[C---:B------:R-:W-:Y:S01]  /*c620*/  ISETP.LT.OR P1, PT, R0.reuse, 0xfa, !P1 ;  /* 0x000000fa0000780c */ /* 0x040fe20004f21670 */
[----:B------:R1:W-:Y:S01]  /*c630*/  @!P5 STG.E.U8 desc[UR52][R6.64+0xf0], R3 ;  /* 0x0000f0030600d986 */ /* 0x0003e2000c101134 */
[C---:B------:R-:W-:Y:S02]  /*c640*/  ISETP.LT.OR P5, PT, R0.reuse, 0xf9, !P0 ;  /* 0x000000f90000780c */ /* 0x040fe400047a1670 */
[----:B------:R-:W-:Y:S02]  /*c650*/  ISETP.LT.OR P0, PT, R0, 0xfa, !P0 ;  /* 0x000000fa0000780c */ /* 0x000fe40004701670 */
[----:B0-----:R-:W-:Y:S01]  /*c660*/  F2FP.SATFINITE.E4M3.F32.PACK_AB_MERGE_C R9, RZ, R146, RZ ;  /* 0x00000092ff09723e */ /* 0x001fe200048070ff */
[----:B------:R0:W-:Y:S04]  /*c670*/  @!P4 STG.E.U8 desc[UR52][R4.64+0xf1], R147 ;  /* 0x0000f1930400c986 */ /* 0x0001e8000c101134 */
[----:B------:R0:W-:Y:S01]  /*c680*/  @!P2 STG.E.U8 desc[UR52][R4.64+0xf0], R9 ;  /* 0x0000f0090400a986 */ /* 0x0001e2000c101134 */
[----:B-1----:R-:W-:-:S03]  /*c690*/  F2FP.SATFINITE.E4M3.F32.PACK_AB_MERGE_C R3, RZ, R148, RZ ;  /* 0x00000094ff03723e */ /* 0x002fc600048070ff */
[----:B------:R0:W-:Y:S04]  /*c6a0*/  @!P1 STG.E.U8 desc[UR52][R6.64+0xf9], R149 ;  /* 0x0000f99506009986 */ /* 0x0001e8000c101134 */
[----:B------:R0:W-:Y:S04]  /*c6b0*/  @!P3 STG.E.U8 desc[UR52][R6.64+0xf8], R3 ;  /* 0x0000f8030600b986 */ /* 0x0001e8000c101134 */
[----:B------:R0:W-:Y:S04]  /*c6c0*/  @!P5 STG.E.U8 desc[UR52][R4.64+0xf8], R11 ;  /* 0x0000f80b0400d986 */ /* 0x0001e8000c101134 */
[----:B------:R0:W-:Y:S02]  /*c6d0*/  @!P0 STG.E.U8 desc[UR52][R4.64+0xf9], R151 ;  /* 0x0000f99704008986 */ /* 0x0001e4000c101134 */
.L_x_301:
[----:B------:R-:W-:Y:S05]  /*c6e0*/  BSYNC B0 ;  /* 0x0000000000007941 */ /* 0x000fea0003800000 */
.L_x_43:
[----:B0-----:R-:W-:Y:S01]  /*c6f0*/  IMAD.U32 R3, RZ, RZ, UR50 ;  /* 0x00000032ff037e24 */ /* 0x001fe2000f8e00ff */
[----:B------:R-:W-:Y:S01]  /*c700*/  ULDC.64 UR4, c[0x0][0x650] ;  /* 0x0001940000047ab9 */ /* 0x000fe20000000a00 */
[----:B-----5:R-:W-:Y:S02]  /*c710*/  IMAD.U32 R0, RZ, RZ, UR50 ;  /* 0x00000032ff007e24 */ /* 0x020fe4000f8e00ff */
[----:B------:R-:W-:Y:S01]  /*c720*/  IMAD.U32 R4, RZ, RZ, UR48 ;  /* 0x00000030ff047e24 */ /* 0x000fe2000f8e00ff */
[----:B------:R-:W-:Y:S01]  /*c730*/  LEA R16, P0, R3, R16, 0x1 ;  /* 0x0000001003107211 */ /* 0x000fe200078008ff */
[----:B------:R-:W-:Y:S02]  /*c740*/  IMAD.U32 R3, RZ, RZ, UR39 ;  /* 0x00000027ff037e24 */ /* 0x000fe4000f8e00ff */
[----:B------:R0:W-:Y:S01]  /*c750*/  SYNCS.ARRIVE.TRANS64.A1T0 RZ, [R4+UR44], RZ ;  /* 0x000000ff04ff79a7 */ /* 0x0001e2000810002c */
[----:B------:R-:W-:Y:S02]  /*c760*/  IMAD.MOV.U32 R22, RZ, RZ, -0x1 ;  /* 0xffffffffff167424 */ /* 0x000fe400078e00ff */
[----:B------:R-:W-:Y:S01]  /*c770*/  LEA.HI.X R17, R0, R17, R3, 0x1, P0 ;  /* 0x0000001100117211 */ /* 0x000fe200000f0c03 */
[----:B------:R-:W-:Y:S01]  /*c780*/  IMAD.MOV.U32 R19, RZ, RZ, -0x1 ;  /* 0xffffffffff137424 */ /* 0x000fe200078e00ff */
[----:B------:R-:W-:Y:S01]  /*c790*/  ISETP.GE.U32.AND P0, PT, R16, UR4, PT ;  /* 0x0000000410007c0c */ /* 0x000fe2000bf06070 */
[----:B------:R-:W-:Y:S01]  /*c7a0*/  IMAD.MOV.U32 R18, RZ, RZ, -0x1 ;  /* 0xffffffffff127424 */ /* 0x000fe200078e00ff */
[----:B------:R-:W-:-:S02]  /*c7b0*/  PRMT R0, RZ, 0x7610, R0 ;  /* 0x00007610ff007816 */ /* 0x000fc40000000000 */
[----:B------:R-:W-:-:S13]  /*c7c0*/  ISETP.GE.U32.AND.EX P0, PT, R17, UR5, PT, P0 ;  /* 0x0000000511007c0c */ /* 0x000fda000bf06100 */
[----:B0-----:R-:W-:Y:S05]  /*c7d0*/  @P0 BRA `(.L_x_302) ;  /* 0x0000000400640947 */ /* 0x001fea0003800000 */
[----:B------:R-:W0:Y:S01]  /*c7e0*/  S2R R12, SR_CTAID.X ;  /* 0x00000000000c7919 */ /* 0x000e220000002500 */
[----:B--234-:R-:W2:Y:S01]  /*c7f0*/  LDC.64 R10, c[0x0][0x628] ;  /* 0x00018a00ff0a7b82 */ /* 0x01cea20000000a00 */
[----:B------:R-:W-:Y:S01]  /*c800*/  ULDC UR4, c[0x0][0x150] ;  /* 0x0000540000047ab9 */ /* 0x000fe20000000800 */
[----:B------:R-:W-:Y:S01]  /*c810*/  IMAD.MOV.U32 R8, RZ, RZ, R16 ;  /* 0x000000ffff087224 */ /* 0x000fe200078e0010 */
[----:B------:R-:W3:Y:S01]  /*c820*/  S2R R20, SR_CTAID.Y ;  /* 0x0000000000147919 */ /* 0x000ee20000002600 */
[----:B------:R-:W-:-:S04]  /*c830*/  IMAD.MOV.U32 R9, RZ, RZ, R17 ;  /* 0x000000ffff097224 */ /* 0x000fc800078e0011 */
[----:B------:R-:W4:Y:S08]  /*c840*/  LDC R21, c[0x0][0x144] ;  /* 0x00005100ff157b82 */ /* 0x000f300000000800 */
[----:B------:R-:W1:Y:S08]  /*c850*/  LDC R0, c[0x0][0x630] ;  /* 0x00018c00ff007b82 */ /* 0x000e700000000800 */
[----:B------:R-:W1:Y:S01]  /*c860*/  LDC.64 R14, c[0x0][0x620] ;  /* 0x00018800ff0e7b82 */ /* 0x000e620000000a00 */
[----:B--2---:R-:W-:-:S04]  /*c870*/  ISETP.NE.U32.AND P0, PT, R10, RZ, PT ;  /* 0x000000ff0a00720c */ /* 0x004fc80003f05070 */
[----:B------:R-:W-:Y:S02]  /*c880*/  ISETP.NE.AND.EX P0, PT, R11, RZ, PT, P0 ;  /* 0x000000ff0b00720c */ /* 0x000fe40003f05300 */
[----:B0-----:R-:W-:-:S05]  /*c890*/  I2FP.F32.U32 R3, R12 ;  /* 0x0000000c00037245 */ /* 0x001fca0000201000 */
[----:B------:R-:W-:-:S04]  /*c8a0*/  FMUL R3, R3, UR4 ;  /* 0x0000000403037c20 */ /* 0x000fc80008400000 */
[----:B------:R0:W2:Y:S02]  /*c8b0*/  F2I.U32.TRUNC.NTZ R19, R3 ;  /* 0x0000000300137305 */ /* 0x0000a4000020f000 */
[----:B---34-:R-:W-:Y:S05]  /*c8c0*/  @!P0 BRA `(.L_x_303) ;  /* 0x0000000000288947 */ /* 0x018fea0003800000 */
[----:B0-----:R-:W0:Y:S02]  /*c8d0*/  LDC R3, c[0x0][0x634] ;  /* 0x00018d00ff037b82 */ /* 0x001e240000000800 */
[----:B0-----:R-:W-:-:S05]  /*c8e0*/  IADD3 R3, P0, R16, R3, RZ ;  /* 0x0000000310037210 */ /* 0x001fca0007f1e0ff */
[----:B-1----:R-:W-:-:S04]  /*c8f0*/  IMAD.X R13, RZ, RZ, R17, P0 ;  /* 0x000000ffff0d7224 */ /* 0x002fc800000e0611 */
[----:B------:R-:W-:-:S04]  /*c900*/  IMAD.WIDE.U32 R4, R13, R10, RZ ;  /* 0x0000000a0d047225 */ /* 0x000fc800078e00ff */
[----:B------:R-:W-:-:S04]  /*c910*/  IMAD.WIDE.U32 R6, P0, R3, R11, R4 ;  /* 0x0000000b03067225 */ /* 0x000fc80007800004 */
[----:B------:R-:W-:-:S04]  /*c920*/  IMAD.WIDE.U32 R4, R3, R10, RZ ;  /* 0x0000000a03047225 */ /* 0x000fc800078e00ff */
[----:B------:R-:W-:Y:S01]  /*c930*/  IMAD.X R9, RZ, RZ, RZ, P0 ;  /* 0x000000ffff097224 */ /* 0x000fe200000e06ff */
[----:B------:R-:W-:Y:S01]  /*c940*/  IADD3 RZ, P0, R5, R6, RZ ;  /* 0x0000000605ff7210 */ /* 0x000fe20007f1e0ff */
[----:B------:R-:W-:-:S04]  /*c950*/  IMAD.MOV.U32 R8, RZ, RZ, R7 ;  /* 0x000000ffff087224 */ /* 0x000fc800078e0007 */
[----:B------:R-:W-:-:S08]  /*c960*/  IMAD.WIDE.U32.X R8, R13, R11, R8, P0 ;  /* 0x0000000b0d087225 */ /* 0x000fd000000e0408 */
.L_x_303:
[----:B------:R-:W3:Y:S01]  /*c970*/  LDC.64 R24, c[0x0][0x640] ;  /* 0x00019000ff187b82 */ /* 0x000ee20000000a00 */
[-C--:B-1----:R-:W-:Y:S01]  /*c980*/  SHF.R.U64 R18, R8, R0.reuse, R9 ;  /* 0x0000000008127219 */ /* 0x082fe20000001209 */
[----:B--2---:R-:W-:Y:S01]  /*c990*/  IMAD.MOV R19, RZ, RZ, -R19 ;  /* 0x000000ffff137224 */ /* 0x004fe200078e0a13 */
[----:B------:R-:W-:Y:S01]  /*c9a0*/  SHF.R.U32.HI R0, RZ, R0, R9 ;  /* 0x00000000ff007219 */ /* 0x000fe20000011609 */
[----:B------:R-:W-:Y:S01]  /*c9b0*/  ULDC UR4, c[0x0][0x154] ;  /* 0x0000550000047ab9 */ /* 0x000fe20000000800 */
[----:B0-----:R-:W-:Y:S01]  /*c9c0*/  IADD3 R3, P0, RZ, -R18, RZ ;  /* 0x80000012ff037210 */ /* 0x001fe20007f1e0ff */
[----:B------:R-:W-:Y:S02]  /*c9d0*/  IMAD R21, R21, R19, R12 ;  /* 0x0000001315157224 */ /* 0x000fe400078e020c */
[----:B------:R-:W0:Y:S01]  /*c9e0*/  LDC R6, c[0x0][0x618] ;  /* 0x00018600ff067b82 */ /* 0x000e220000000800 */
[----:B------:R-:W-:Y:S02]  /*c9f0*/  IMAD.MOV.U32 R7, RZ, RZ, 0x1 ;  /* 0x00000001ff077424 */ /* 0x000fe400078e00ff */
[----:B------:R-:W-:-:S04]  /*ca00*/  IMAD.X R5, RZ, RZ, ~R0, P0 ;  /* 0x000000ffff057224 */ /* 0x000fc800000e0e00 */
[-C--:B------:R-:W-:Y:S01]  /*ca10*/  IMAD R0, R5, R14.reuse, RZ ;  /* 0x0000000e05007224 */ /* 0x080fe200078e02ff */
[----:B------:R-:W1:Y:S01]  /*ca20*/  LDC R8, c[0x0][0x608] ;  /* 0x00018200ff087b82 */ /* 0x000e620000000800 */
[----:B------:R-:W-:-:S04]  /*ca30*/  IMAD.WIDE.U32 R4, R3, R14, R16 ;  /* 0x0000000e03047225 */ /* 0x000fc800078e0010 */
[----:B------:R-:W-:Y:S01]  /*ca40*/  IMAD R3, R3, R15, R0 ;  /* 0x0000000f03037224 */ /* 0x000fe200078e0200 */
[----:B------:R-:W-:Y:S02]  /*ca50*/  I2FP.F32.U32 R0, R20 ;  /* 0x0000001400007245 */ /* 0x000fe40000201000 */
[----:B------:R-:W2:Y:S01]  /*ca60*/  LDC R22, c[0x0][0x658] ;  /* 0x00019600ff167b82 */ /* 0x000ea20000000800 */
[----:B------:R-:W-:Y:S01]  /*ca70*/  IMAD.IADD R3, R5, 0x1, R3 ;  /* 0x0000000105037824 */ /* 0x000fe200078e0203 */
[----:B---3--:R-:W-:Y:S01]  /*ca80*/  ISETP.NE.U32.AND P0, PT, R24, RZ, PT ;  /* 0x000000ff1800720c */ /* 0x008fe20003f05070 */
[----:B------:R-:W-:Y:S01]  /*ca90*/  FMUL R0, R0, UR4 ;  /* 0x0000000400007c20 */ /* 0x000fe20008400000 */
[----:B------:R-:W-:Y:S02]  /*caa0*/  IMAD.MOV.U32 R5, RZ, RZ, -0x1 ;  /* 0xffffffffff057424 */ /* 0x000fe400078e00ff */
[----:B------:R-:W-:Y:S01]  /*cab0*/  ISETP.NE.AND.EX P0, PT, R25, RZ, PT, P0 ;  /* 0x000000ff1900720c */ /* 0x000fe20003f05300 */
[----:B------:R3:W4:Y:S01]  /*cac0*/  F2I.U32.TRUNC.NTZ R13, R0 ;  /* 0x00000000000d7305 */ /* 0x000722000020f000 */
[----:B------:R-:W3:Y:S01]  /*cad0*/  LDC R15, c[0x0][0x148] ;  /* 0x00005200ff0f7b82 */ /* 0x000ee20000000800 */
[----:B0-----:R-:W-:-:S02]  /*cae0*/  SHF.R.U64 R12, R4, R6, R3 ;  /* 0x00000006040c7219 */ /* 0x001fc40000001203 */
[----:B------:R-:W-:-:S05]  /*caf0*/  SHF.R.U32.HI R3, RZ, R6, R3 ;  /* 0x00000006ff037219 */ /* 0x000fca0000011603 */
[----:B------:R-:W0:Y:S01]  /*cb00*/  LDC R19, c[0x0][0x600] ;  /* 0x00018000ff137b82 */ /* 0x000e220000000800 */
[-CC-:B-1----:R-:W-:Y:S02]  /*cb10*/  SHF.R.U64 R10, R12, R8.reuse, R3.reuse ;  /* 0x000000080c0a7219 */ /* 0x182fe40000001203 */
[----:B------:R-:W-:-:S05]  /*cb20*/  SHF.R.U32.HI R3, RZ, R8, R3 ;  /* 0x00000008ff037219 */ /* 0x000fca0000011603 */
[----:B------:R-:W1:Y:S01]  /*cb30*/  LDC R26, c[0x0][0x648] ;  /* 0x00019200ff1a7b82 */ /* 0x000e620000000800 */
[-C--:B--2---:R-:W-:Y:S02]  /*cb40*/  SHF.L.U32 R4, R5, R22.reuse, RZ ;  /* 0x0000001605047219 */ /* 0x084fe400000006ff */
[-CC-:B------:R-:W-:Y:S02]  /*cb50*/  SHF.R.U64 R14, R10, R22.reuse, R3.reuse ;  /* 0x000000160a0e7219 */ /* 0x180fe40000001203 */
[----:B------:R-:W-:Y:S02]  /*cb60*/  SHF.R.U32.HI R5, RZ, R22, R3 ;  /* 0x00000016ff057219 */ /* 0x000fe40000011603 */
[----:B------:R-:W-:Y:S01]  /*cb70*/  LOP3.LUT R23, RZ, R4, RZ, 0x33, !PT ;  /* 0x00000004ff177212 */ /* 0x000fe200078e33ff */
[----:B------:R-:W2:Y:S01]  /*cb80*/  LDC R27, c[0x0][0x638] ;  /* 0x00018e00ff1b7b82 */ /* 0x000ea20000000800 */
[----:B------:R-:W-:Y:S01]  /*cb90*/  SHF.L.U32 R22, R7, R22, RZ ;  /* 0x0000001607167219 */ /* 0x000fe200000006ff */
[----:B------:R-:W-:-:S06]  /*cba0*/  IMAD.MOV.U32 R4, RZ, RZ, R14 ;  /* 0x000000ffff047224 */ /* 0x000fcc00078e000e */
[----:B------:R-:W0:Y:S01]  /*cbb0*/  LDC R28, c[0x0][0x610] ;  /* 0x00018400ff1c7b82 */ /* 0x000e220000000800 */
[----:B----4-:R-:W-:Y:S05]  /*cbc0*/  @!P0 BRA `(.L_x_304) ;  /* 0x0000000000288947 */ /* 0x010fea0003800000 */
[----:B------:R-:W4:Y:S02]  /*cbd0*/  LDC R3, c[0x0][0x64c] ;  /* 0x00019300ff037b82 */ /* 0x000f240000000800 */
[----:B----4-:R-:W-:-:S05]  /*cbe0*/  IADD3 R3, P0, R14, R3, RZ ;  /* 0x000000030e037210 */ /* 0x010fca0007f1e0ff */
        /* <DEDUP_REMOVED lines=8> */
.L_x_304:
[----:B------:R-:W-:Y:S01]  /*cc70*/  ISETP.NE.AND P0, PT, R2, 0x1, PT ;  /* 0x000000010200780c */ /* 0x000fe20003f05270 */
[----:B0-----:R-:W-:Y:S01]  /*cc80*/  VIADD R7, R19, 0xffffffff ;  /* 0xffffffff13077836 */ /* 0x001fe20000000000 */
[----:B-1-3--:R-:W-:Y:S01]  /*cc90*/  SHF.R.U64 R0, R4, R26, R5 ;  /* 0x0000001a04007219 */ /* 0x00afe20000001205 */
[----:B------:R-:W-:Y:S01]  /*cca0*/  IMAD.MOV R13, RZ, RZ, -R13 ;  /* 0x000000ffff0d7224 */ /* 0x000fe200078e0a0d */
[----:B------:R-:W-:Y:S01]  /*ccb0*/  LOP3.LUT R5, R10, R23, RZ, 0xc0, !PT ;  /* 0x000000170a057212 */ /* 0x000fe200078ec0ff */
[----:B------:R-:W-:Y:S02]  /*ccc0*/  IMAD.MOV.U32 R4, RZ, RZ, 0x1 ;  /* 0x00000001ff047424 */ /* 0x000fe400078e00ff */
[----:B------:R-:W-:Y:S02]  /*ccd0*/  IMAD.MOV R3, RZ, RZ, -R0 ;  /* 0x000000ffff037224 */ /* 0x000fe400078e0a00 */
[----:B------:R-:W-:Y:S01]  /*cce0*/  IMAD R22, R22, R0, R5 ;  /* 0x0000000016167224 */ /* 0x000fe200078e0205 */
[----:B------:R-:W-:Y:S01]  /*ccf0*/  LOP3.LUT R5, R12, R7, RZ, 0xc0, !PT ;  /* 0x000000070c057212 */ /* 0x000fe200078ec0ff */
[----:B--2---:R-:W-:-:S02]  /*cd00*/  IMAD R0, R3, R27, R14 ;  /* 0x0000001b03007224 */ /* 0x004fc400078e020e */
[----:B------:R-:W-:Y:S02]  /*cd10*/  @P0 IMAD R21, R15, R13, R20 ;  /* 0x0000000d0f150224 */ /* 0x000fe400078e0214 */
[----:B------:R-:W-:Y:S01]  /*cd20*/  IMAD R3, R0, R19, R5 ;  /* 0x0000001300037224 */ /* 0x000fe200078e0205 */
[----:B------:R-:W-:Y:S01]  /*cd30*/  PRMT R0, R4, 0x7610, R0 ;  /* 0x0000761004007816 */ /* 0x000fe20000000000 */
[----:B------:R-:W-:-:S05]  /*cd40*/  IMAD R22, R22, R28, R21 ;  /* 0x0000001c16167224 */ /* 0x000fca00078e0215 */
[----:B------:R-:W-:Y:S02]  /*cd50*/  SEL R19, R3, R22, !P0 ;  /* 0x0000001603137207 */ /* 0x000fe40004000000 */
[----:B------:R-:W-:-:S07]  /*cd60*/  SEL R22, R22, R3, !P0 ;  /* 0x0000000316167207 */ /* 0x000fce0004000000 */
.L_x_302:
[----:B------:R-:W-:Y:S01]  /*cd70*/  LOP3.LUT P0, RZ, R0, 0xff, RZ, 0xc0, !PT ;  /* 0x000000ff00ff7812 */ /* 0x000fe2000780c0ff */
[----:B------:R-:W-:-:S12]  /*cd80*/  ULOP3.LUT UR46, UR46, 0x1, URZ, 0x3c, !UPT ;  /* 0x000000012e2e7892 */ /* 0x000fd8000f8e3c3f */
[----:B------:R-:W-:Y:S05]  /*cd90*/  @P0 BRA `(.L_x_305) ;  /* 0xffffff4400d40947 */ /* 0x000fea000383ffff */
[----:B------:R-:W-:Y:S05]  /*cda0*/  EXIT ;  /* 0x000000000000794d */ /* 0x000fea0003800000 */
.L_x_13:
[----:B------:R-:W-:-:S08]  /*cdb0*/  ISETP.NE.AND P0, PT, RZ, UR4, PT ;  /* 0x00000004ff007c0c */ /* 0x000fd0000bf05270 */
[----:B------:R-:W0:-:S00]  /*cdc0*/  USETMAXREG.DEALLOC.CTAPOOL 0x28 ;  /* 0x00000028000079c8 */ /* 0x000e0000080e0500 */
[----:B------:R-:W-:Y:S05]  /*cdd0*/  @P0 EXIT ;  /* 0x000000000000094d */ /* 0x000fea0003800000 */
[----:B0-----:R-:W-:Y:S01]  /*cde0*/  LOP3.LUT P0, RZ, R3, 0xff, RZ, 0xc0, !PT ;  /* 0x000000ff03ff7812 */ /* 0x001fe2000780c0ff */
[----:B------:R-:W-:Y:S02]  /*cdf0*/  IMAD.MOV.U32 R24, RZ, RZ, 0x1 ;  /* 0x00000001ff187424 */ /* 0x000fe400078e00ff */
[----:B------:R-:W-:-:S10]  /*ce00*/  IMAD.MOV.U32 R25, RZ, RZ, RZ ;  /* 0x000000ffff197224 */ /* 0x000fd400078e00ff */
[----:B------:R-:W-:Y:S05]  /*ce10*/  @!P0 BRA `(.L_x_306) ;  /* 0x0000000c00b88947 */ /* 0x000fea0003800000 */
[----:B------:R-:W-:Y:S01]  /*ce20*/  LOP3.LUT P0, RZ, R0, 0x1f, RZ, 0xc0, !PT ;  /* 0x0000001f00ff7812 */ /* 0x000fe2000780c0ff */
[----:B------:R-:W-:Y:S01]  /*ce30*/  ULDC UR42, c[0x0][0x658] ;  /* 0x00019600002a7ab9 */ /* 0x000fe20000000800 */
[C---:B------:R-:W-:Y:S01]  /*ce40*/  ISETP.NE.AND P1, PT, R23.reuse, RZ, PT ;  /* 0x000000ff1700720c */ /* 0x040fe20003f25270 */
[----:B------:R-:W-:Y:S01]  /*ce50*/  UMOV UR4, 0xffffffff ;  /* 0xffffffff00047882 */ /* 0x000fe20000000000 */
[----:B------:R-:W-:Y:S01]  /*ce60*/  ISETP.NE.OR P0, PT, R23, RZ, !P0 ;  /* 0x000000ff1700720c */ /* 0x000fe20004705670 */
[----:B------:R-:W-:Y:S01]  /*ce70*/  BSSY B7, `(.L_x_306) ;  /* 0x00000e8000077945 */ /* 0x000fe20003800000 */
[----:B------:R-:W-:Y:S01]  /*ce80*/  USHF.L.U32 UR4, UR4, UR42, URZ ;  /* 0x0000002a04047299 */ /* 0x000fe2000800063f */
[----:B------:R-:W-:Y:S01]  /*ce90*/  P2R R0, PR, RZ, 0x2 ;  /* 0x00000002ff007803 */ /* 0x000fe20000000000 */
[----:B------:R-:W-:Y:S01]  /*cea0*/  IMAD.MOV.U32 R26, RZ, RZ, 0x1 ;  /* 0x00000001ff1a7424 */ /* 0x000fe200078e00ff */
[----:B------:R-:W-:Y:S01]  /*ceb0*/  P2R R28, PR, RZ, 0x1 ;  /* 0x00000001ff1c7803 */ /* 0x000fe20000000000 */
[----:B------:R-:W-:Y:S01]  /*cec0*/  IMAD.MOV.U32 R24, RZ, RZ, 0x1 ;  /* 0x00000001ff187424 */ /* 0x000fe200078e00ff */
[----:B------:R-:W-:Y:S01]  /*ced0*/  ULDC UR36, c[0x0][0x600] ;  /* 0x0001800000247ab9 */ /* 0x000fe20000000800 */
[----:B------:R-:W-:Y:S01]  /*cee0*/  IMAD.MOV.U32 R25, RZ, RZ, RZ ;  /* 0x000000ffff197224 */ /* 0x000fe200078e00ff */
[----:B------:R-:W-:Y:S01]  /*cef0*/  UMOV UR5, 0x1 ;  /* 0x0000000100057882 */ /* 0x000fe20000000000 */
[----:B------:R-:W-:-:S02]  /*cf00*/  UIADD3 UR44, UR38, 0x1, URZ ;  /* 0x00000001262c7890 */ /* 0x000fc4000fffe03f */
[----:B------:R-:W-:Y:S02]  /*cf10*/  ULOP3.LUT UR45, UR37, 0x2, URZ, 0xfc, !UPT ;  /* 0x00000002252d7892 */ /* 0x000fe4000f8efc3f */
[----:B------:R-:W-:Y:S02]  /*cf20*/  UIADD3 UR36, UR36, -0x1, URZ ;  /* 0xffffffff24247890 */ /* 0x000fe4000fffe03f */
[----:B------:R-:W-:Y:S02]  /*cf30*/  USHF.L.U32 UR42, UR5, UR42, URZ ;  /* 0x0000002a052a7299 */ /* 0x000fe4000800063f */
[----:B------:R-:W-:Y:S01]  /*cf40*/  ULOP3.LUT UR43, URZ, UR4, URZ, 0x33, !UPT ;  /* 0x000000043f2b7292 */ /* 0x000fe2000f8e333f */
[----:B------:R-:W-:-:S11]  /*cf50*/  ULDC.64 UR40, c[0x0][0x198] ;  /* 0x0000660000287ab9 */ /* 0x000fd60000000a00 */
.L_x_320:
[----:B------:R-:W-:-:S03]  /*cf60*/  UMOV UR4, 0xffffffff ;  /* 0xffffffff00047882 */ /* 0x000fc60000000000 */
[----:B------:R-:W-:Y:S05]  /*cf70*/  BRA.DIV UR4, `(.L_x_307) ;  /* 0x0000001204d07947 */ /* 0x000fea000b800000 */
[----:B------:R-:W-:-:S13]  /*cf80*/  ELECT P6, URZ, PT ;  /* 0x00000000003f782f */ /* 0x000fda00038c0000 */
.L_x_336:
[----:B------:R-:W-:Y:S04]  /*cf90*/  BSSY B6, `(.L_x_308) ;  /* 0x0000063000067945 */ /* 0x000fe80003800000 */
[----:B------:R-:W-:Y:S05]  /*cfa0*/  @!P6 BRA `(.L_x_309) ;  /* 0x000000040084e947 */ /* 0x000fea0003800000 */
[----:B------:R-:W0:Y:S01]  /*cfb0*/  S2R R0, SR_CgaCtaId ;  /* 0x0000000000007919 */ /* 0x000e220000008800 */
[----:B------:R-:W-:-:S04]  /*cfc0*/  MOV R27, 0x400 ;  /* 0x00000400001b7802 */ /* 0x000fc80000000f00 */
[----:B0-----:R-:W-:-:S05]  /*cfd0*/  LEA R27, R0, R27, 0x18 ;  /* 0x0000001b001b7211 */ /* 0x001fca00078ec0ff */
[----:B------:R-:W-:-:S05]  /*cfe0*/  VIADD R0, R27, 0x800 ;  /* 0x000008001b007836 */ /* 0x000fca0000000000 */
[----:B------:R-:W-:-:S13]  /*cff0*/  LOP3.LUT P0, RZ, R0, 0x1bf, RZ, 0xc0, !PT ;  /* 0x000001bf00ff7812 */ /* 0x000fda000780c0ff */
[----:B------:R-:W-:Y:S05]  /*d000*/  @!P0 BRA `(.L_x_310) ;  /* 0x0000000000408947 */ /* 0x000fea0003800000 */
[----:B------:R-:W-:Y:S01]  /*d010*/  MOV R14, 0x0 ;  /* 0x00000000000e7802 */ /* 0x000fe20000000f00 */
[----:B------:R-:W-:Y:S01]  /*d020*/  ULDC.64 UR4, c[0x4][0x70] ;  /* 0x01001c0000047ab9 */ /* 0x000fe20000000a00 */
[----:B------:R-:W-:Y:S01]  /*d030*/  ULDC.64 UR6, c[0x4][0x8] ;  /* 0x0100020000067ab9 */ /* 0x000fe20000000a00 */
[----:B------:R-:W-:Y:S02]  /*d040*/  IMAD.U32 R4, RZ, RZ, UR4 ;  /* 0x00000004ff047e24 */ /* 0x000fe4000f8e00ff */
[----:B------:R-:W-:Y:S01]  /*d050*/  IMAD.U32 R5, RZ, RZ, UR5 ;  /* 0x00000005ff057e24 */ /* 0x000fe2000f8e00ff */
[----:B------:R-:W0:Y:S01]  /*d060*/  LDC.64 R14, c[0x4][R14] ;  /* 0x010000000e0e7b82 */ /* 0x000e220000000a00 */
[----:B------:R-:W-:Y:S01]  /*d070*/  ULDC.64 UR4, c[0x4][0x78] ;  /* 0x01001e0000047ab9 */ /* 0x000fe20000000a00 */
[----:B------:R-:W-:Y:S02]  /*d080*/  IMAD.U32 R10, RZ, RZ, UR6 ;  /* 0x00000006ff0a7e24 */ /* 0x000fe4000f8e00ff */
[----:B------:R-:W-:-:S02]  /*d090*/  IMAD.U32 R6, RZ, RZ, UR4 ;  /* 0x00000004ff067e24 */ /* 0x000fc4000f8e00ff */
[----:B------:R-:W-:Y:S02]  /*d0a0*/  IMAD.U32 R7, RZ, RZ, UR5 ;  /* 0x00000005ff077e24 */ /* 0x000fe4000f8e00ff */
[----:B------:R-:W-:Y:S02]  /*d0b0*/  IMAD.U32 R11, RZ, RZ, UR7 ;  /* 0x00000007ff0b7e24 */ /* 0x000fe4000f8e00ff */
[----:B------:R-:W-:Y:S02]  /*d0c0*/  IMAD.MOV.U32 R8, RZ, RZ, 0x70 ;  /* 0x00000070ff087424 */ /* 0x000fe400078e00ff */
[----:B------:R-:W-:Y:S02]  /*d0d0*/  IMAD.MOV.U32 R12, RZ, RZ, 0x1 ;  /* 0x00000001ff0c7424 */ /* 0x000fe400078e00ff */
[----:B------:R-:W-:-:S07]  /*d0e0*/  IMAD.MOV.U32 R13, RZ, RZ, RZ ;  /* 0x000000ffff0d7224 */ /* 0x000fce00078e00ff */
[----:B------:R-:W-:-:S07]  /*d0f0*/  LEPC R20, `(.L_x_310) ;  /* 0x000000001014794e */ /* 0x000fce0000000000 */
[----:B0----5:R-:W-:Y:S05]  /*d100*/  CALL.ABS.NOINC R14 ;  /* 0x000000000e007343 */ /* 0x021fea0003c00000 */
.L_x_310:
        /* <DEDUP_REMOVED lines=19> */
.L_x_311:
[----:B------:R-:W0:Y:S02]  /*d240*/  LDC R0, c[0x0][0x28c] ;  /* 0x0000a300ff007b82 */ /* 0x000e240000000800 */
[----:B0-----:R-:W-:-:S13]  /*d250*/  ISETP.GE.AND P0, PT, R0, 0x1, PT ;  /* 0x000000010000780c */ /* 0x001fda0003f06270 */
[----:B------:R-:W-:Y:S05]  /*d260*/  @!P0 BRA `(.L_x_309) ;  /* 0x0000000000d48947 */ /* 0x000fea0003800000 */
[----:B------:R-:W-:Y:S02]  /*d270*/  IMAD.SHL.U32 R19, R19, 0x100, RZ ;  /* 0x0000010013137824 */ /* 0x000fe400078e00ff */
[----:B------:R-:W-:Y:S02]  /*d280*/  IMAD.SHL.U32 R22, R22, 0x40, RZ ;  /* 0x0000004016167824 */ /* 0x000fe400078e00ff */
[----:B------:R-:W-:Y:S02]  /*d290*/  IMAD.MOV.U32 R7, RZ, RZ, RZ ;  /* 0x000000ffff077224 */ /* 0x000fe400078e00ff */
[----:B------:R-:W-:Y:S02]  /*d2a0*/  IMAD.U32 R8, RZ, RZ, UR44 ;  /* 0x0000002cff087e24 */ /* 0x000fe4000f8e00ff */
[----:B------:R-:W-:Y:S02]  /*d2b0*/  IMAD.MOV.U32 R0, RZ, RZ, R24 ;  /* 0x000000ffff007224 */ /* 0x000fe400078e0018 */
[----:B------:R-:W-:-:S07]  /*d2c0*/  IMAD.MOV.U32 R4, RZ, RZ, R25 ;  /* 0x000000ffff047224 */ /* 0x000fce00078e0019 */
.L_x_315:
[----:B------:R-:W-:Y:S01]  /*d2d0*/  IMAD R6, R4, 0x8, R27 ;  /* 0x0000000804067824 */ /* 0x000fe200078e021b */
[----:B------:R-:W-:Y:S02]  /*d2e0*/  SHF.L.U32 R3, R0, 0x1f, RZ ;  /* 0x0000001f00037819 */ /* 0x000fe400000006ff */
[----:B------:R-:W-:Y:S02]  /*d2f0*/  ISETP.NE.AND P1, PT, R23, RZ, PT ;  /* 0x000000ff1700720c */ /* 0x000fe40003f25270 */
[----:B------:R-:W0:Y:S11]  /*d300*/  SYNCS.PHASECHK.TRANS64.TRYWAIT P0, [R6+URZ+0x28], R3 ;  /* 0x00002803060075a7 */ /* 0x000e36000800017f */
[----:B------:R-:W1:Y:S01]  /*d310*/  @!P1 LDC R5, c[0x0][0x500] ;  /* 0x00014000ff059b82 */ /* 0x000e620000000800 */
[----:B0-----:R-:W-:Y:S05]  /*d320*/  @!P0 BRA `(.L_x_312) ;  /* 0x0000001000048947 */ /* 0x001fea0003800000 */
.L_x_337:
[----:B------:R-:W-:Y:S01]  /*d330*/  ISETP.NE.AND P0, PT, R23, RZ, PT ;  /* 0x000000ff1700720c */ /* 0x000fe20003f05270 */
[----:B------:R-:W-:-:S04]  /*d340*/  UPRMT UR4, UR45, 0x9910, URZ ;  /* 0x000099102d047896 */ /* 0x000fc8000800003f */
[----:B------:R-:W-:-:S08]  /*d350*/  UISETP.NE.AND UP0, UPT, UR4, 0x2, UPT ;  /* 0x000000020400788c */ /* 0x000fd0000bf05270 */
[----:B-1----:R1:W-:Y:S01]  /*d360*/  @!P0 SYNCS.ARRIVE.TRANS64 RZ, [R6+URZ], R5 ;  /* 0x0000000506ff89a7 */ /* 0x0023e2000800003f */
[----:B------:R-:W-:-:S13]  /*d370*/  PLOP3.LUT P0, PT, PT, PT, UP0, 0x80, 0x0 ;  /* 0x000000000000781c */ /* 0x000fda0003f0f008 */
[----:B-1----:R-:W-:Y:S05]  /*d380*/  @P0 BRA `(.L_x_313) ;  /* 0x0000000000040947 */ /* 0x002fea0003800000 */
[----:B------:R-:W-:Y:S01]  /*d390*/  BPT.TRAP 0x1 ;  /* 0x000000040000795c */ /* 0x000fe20000300000 */
.L_x_313:
[----:B------:R-:W-:-:S13]  /*d3a0*/  ISETP.NE.AND P0, PT, R28, RZ, PT ;  /* 0x000000ff1c00720c */ /* 0x000fda0003f05270 */
[----:B------:R-:W-:Y:S05]  /*d3b0*/  @P0 BRA `(.L_x_314) ;  /* 0x0000000000040947 */ /* 0x000fea0003800000 */
[----:B------:R-:W-:Y:S01]  /*d3c0*/  BPT.TRAP 0x1 ;  /* 0x000000040000795c */ /* 0x000fe20000300000 */
.L_x_314:
[--C-:B0-----:R-:W-:Y:S01]  /*d3d0*/  IMAD R3, R4, 0x2000, R27.reuse ;  /* 0x0000200004037824 */ /* 0x101fe200078e021b */
[----:B------:R-:W-:Y:S01]  /*d3e0*/  R2UR UR17, R6 ;  /* 0x00000000061172ca */ /* 0x000fe200000e0000 */
[----:B------:R-:W-:Y:S01]  /*d3f0*/  IMAD R5, R4, 0x8000, R27 ;  /* 0x0000800004057824 */ /* 0x000fe200078e021b */
[----:B------:R-:W-:Y:S01]  /*d400*/  R2UR UR19, R7 ;  /* 0x00000000071372ca */ /* 0x000fe200000e0000 */
[----:B------:R-:W-:Y:S01]  /*d410*/  VIADD R8, R8, 0xffffffff ;  /* 0xffffffff08087836 */ /* 0x000fe20000000000 */
[----:B------:R-:W-:Y:S01]  /*d420*/  R2UR UR16, R3 ;  /* 0x00000000031072ca */ /* 0x000fe200000e0000 */
[----:B------:R-:W-:Y:S01]  /*d430*/  UIADD3 UR4, UP0, UR40, 0xf0, URZ ;  /* 0x000000f028047890 */ /* 0x000fe2000ff1e03f */
[----:B------:R-:W-:Y:S01]  /*d440*/  R2UR UR8, R5 ;  /* 0x00000000050872ca */ /* 0x000fe200000e0000 */
[----:B------:R-:W-:Y:S01]  /*d450*/  UIADD3 UR14, UP1, UR40, 0x1f0, URZ ;  /* 0x000001f0280e7890 */ /* 0x000fe2000ff3e03f */
[----:B------:R-:W-:Y:S01]  /*d460*/  R2UR UR20, R18 ;  /* 0x00000000121472ca */ /* 0x000fe200000e0000 */
[----:B------:R-:W-:Y:S01]  /*d470*/  UIADD3.X UR5, URZ, UR41, URZ, UP0, !UPT ;  /* 0x000000293f057290 */ /* 0x000fe200087fe43f */
[----:B------:R-:W-:Y:S01]  /*d480*/  R2UR UR18, R22 ;  /* 0x00000000161272ca */ /* 0x000fe200000e0000 */
[----:B------:R-:W-:Y:S01]  /*d490*/  VIADD R4, R4, 0x1 ;  /* 0x0000000104047836 */ /* 0x000fe20000000000 */
[----:B------:R-:W-:Y:S01]  /*d4a0*/  R2UR UR11, R19 ;  /* 0x00000000130b72ca */ /* 0x000fe200000e0000 */
[----:B------:R-:W-:Y:S01]  /*d4b0*/  UIADD3.X UR15, URZ, UR41, URZ, UP1, !UPT ;  /* 0x000000293f0f7290 */ /* 0x000fe20008ffe43f */
[----:B------:R-:W-:Y:S01]  /*d4c0*/  ISETP.GT.AND P1, PT, R8, 0x1, PT ;  /* 0x000000010800780c */ /* 0x000fe20003f24270 */
[----:B------:R-:W-:Y:S01]  /*d4d0*/  UMOV UR6, 0x0 ;  /* 0x0000000000067882 */ /* 0x000fe20000000000 */
[----:B------:R-:W-:Y:S01]  /*d4e0*/  ISETP.NE.AND P0, PT, R4, 0x5, PT ;  /* 0x000000050400780c */ /* 0x000fe20003f05270 */
[----:B------:R-:W-:Y:S01]  /*d4f0*/  UIADD3 UR16, UR16, 0x800, URZ ;  /* 0x0000080010107890 */ /* 0x000fe2000fffe03f */
[----:B------:R-:W-:Y:S01]  /*d500*/  VIADD R7, R7, 0x80 ;  /* 0x0000008007077836 */ /* 0x000fe20000000000 */
[----:B------:R-:W-:Y:S01]  /*d510*/  UIADD3 UR8, UR8, 0xa800, URZ ;  /* 0x0000a80008087890 */ /* 0x000fe2000fffe03f */
[----:B------:R-:W-:Y:S01]  /*d520*/  SEL R3, RZ, 0x1, P0 ;  /* 0x00000001ff037807 */ /* 0x000fe20000000000 */
[----:B------:R-:W-:Y:S01]  /*d530*/  UMOV UR7, 0x10000000 ;  /* 0x1000000000077882 */ /* 0x000fe20000000000 */
[----:B------:R-:W-:Y:S01]  /*d540*/  UMOV UR9, UR17 ;  /* 0x0000001100097c82 */ /* 0x000fe20008000000 */
[----:B------:R-:W-:Y:S01]  /*d550*/  UMOV UR10, UR19 ;  /* 0x00000013000a7c82 */ /* 0x000fe20008000000 */
[----:B------:R-:W-:Y:S01]  /*d560*/  UMOV UR12, UR20 ;  /* 0x00000014000c7c82 */ /* 0x000fe20008000000 */
[----:B------:R-:W-:Y:S01]  /*d570*/  LOP3.LUT R0, R0, R3, RZ, 0x3c, !PT ;  /* 0x0000000300007212 */ /* 0x000fe200078e3cff */
[----:B------:R0:W-:Y:S01]  /*d580*/  UTMALDG.3D [UR16], [UR4], desc[UR6] ;  /* 0x00000610040075b4 */ /* 0x0001e20008011000 */
[----:B------:R-:W-:Y:S01]  /*d590*/  SEL R4, R4, RZ, P0 ;  /* 0x000000ff04047207 */ /* 0x000fe20000000000 */
[----:B------:R0:W-:Y:S02]  /*d5a0*/  UTMALDG.3D [UR8], [UR14], desc[UR6] ;  /* 0x000006080e0075b4 */ /* 0x0001e40008011000 */
[----:B0-----:R-:W-:Y:S05]  /*d5b0*/  @P1 BRA `(.L_x_315) ;  /* 0xfffffffc00441947 */ /* 0x001fea000383ffff */
.L_x_309:
[----:B------:R-:W-:Y:S05]  /*d5c0*/  BSYNC B6 ;  /* 0x0000000000067941 */ /* 0x000fea0003800000 */
.L_x_308:
[----:B------:R-:W-:Y:S01]  /*d5d0*/  LOP3.LUT P2, RZ, R26, 0xff, RZ, 0xc0, !PT ;  /* 0x000000ff1aff7812 */ /* 0x000fe2000784c0ff */
[----:B------:R-:W-:Y:S01]  /*d5e0*/  VIADD R0, R25, UR38 ;  /* 0x0000002619007c36 */ /* 0x000fe20008000000 */
[----:B------:R-:W-:Y:S01]  /*d5f0*/  ULDC.64 UR4, c[0x0][0x650] ;  /* 0x0001940000047ab9 */ /* 0x000fe20000000a00 */
[----:B------:R-:W-:Y:S01]  /*d600*/  IMAD.U32 R6, RZ, RZ, UR38 ;  /* 0x00000026ff067e24 */ /* 0x000fe2000f8e00ff */
[----:B------:R-:W-:Y:S01]  /*d610*/  UISETP.GE.U32.AND UP0, UPT, UR38, 0x5, UPT ;  /* 0x000000052600788c */ /* 0x000fe2000bf06070 */
[----:B------:R-:W-:Y:S01]  /*d620*/  BSSY B0, `(.L_x_316) ;  /* 0x000006a000007945 */ /* 0x000fe20003800000 */
[----:B------:R-:W-:Y:S01]  /*d630*/  ISETP.GT.U32.AND P0, PT, R0, 0x4, PT ;  /* 0x000000040000780c */ /* 0x000fe20003f04070 */
[----:B------:R-:W-:Y:S01]  /*d640*/  IMAD.MOV.U32 R22, RZ, RZ, -0x1 ;  /* 0xffffffffff167424 */ /* 0x000fe200078e00ff */
[----:B------:R-:W-:Y:S01]  /*d650*/  PRMT R26, RZ, 0x7610, R26 ;  /* 0x00007610ff1a7816 */ /* 0x000fe2000000001a */
[----:B------:R-:W-:Y:S01]  /*d660*/  IMAD.MOV.U32 R19, RZ, RZ, -0x1 ;  /* 0xffffffffff137424 */ /* 0x000fe200078e00ff */
[----:B------:R-:W-:Y:S01]  /*d670*/  ISETP.LT.U32.AND P0, PT, R6, 0x5, P0 ;  /* 0x000000050600780c */ /* 0x000fe20000701070 */
[----:B------:R-:W-:Y:S01]  /*d680*/  IMAD.MOV.U32 R18, RZ, RZ, -0x1 ;  /* 0xffffffffff127424 */ /* 0x000fe200078e00ff */
[----:B------:R-:W-:Y:S01]  /*d690*/  PLOP3.LUT P1, PT, PT, PT, UP0, 0x80, 0x0 ;  /* 0x000000000000781c */ /* 0x000fe20003f2f008 */
[----:B------:R-:W0:Y:S01]  /*d6a0*/  @P2 S2R R4, SR_CgaCtaId ;  /* 0x0000000000042919 */ /* 0x000e220000008800 */
[----:B------:R-:W-:-:S04]  /*d6b0*/  @P2 MOV R3, 0x400 ;  /* 0x0000040000032802 */ /* 0x000fc80000000f00 */
[----:B0-----:R-:W-:Y:S01]  /*d6c0*/  @P2 LEA R3, R4, R3, 0x18 ;  /* 0x0000000304032211 */ /* 0x001fe200078ec0ff */
[----:B------:R-:W-:-:S03]  /*d6d0*/  IMAD.WIDE.U32 R4, R0, -0x33333333, RZ ;  /* 0xcccccccd00047825 */ /* 0x000fc600078e00ff */
[----:B------:R0:W-:Y:S01]  /*d6e0*/  @P2 SYNCS.ARRIVE.TRANS64.A1T0 RZ, [R3+URZ+0x88], RZ ;  /* 0x000088ff03ff29a7 */ /* 0x0001e2000810003f */
[----:B------:R-:W-:Y:S02]  /*d6f0*/  IADD3 R16, P2, R16, UR50, RZ ;  /* 0x0000003210107c10 */ /* 0x000fe4000ff5e0ff */
[----:B------:R-:W-:Y:S02]  /*d700*/  SHF.R.U32.HI R5, RZ, 0x2, R5 ;  /* 0x00000002ff057819 */ /* 0x000fe40000011605 */
[----:B------:R-:W-:Y:S02]  /*d710*/  IADD3.X R17, R17, UR39, RZ, P2, !PT ;  /* 0x0000002711117c10 */ /* 0x000fe400097fe4ff */
[----:B0-----:R-:W-:Y:S01]  /*d720*/  SEL R3, RZ, 0x1, !P0 ;  /* 0x00000001ff037807 */ /* 0x001fe20004000000 */
[----:B------:R-:W-:Y:S01]  /*d730*/  IMAD R25, R5, -0x5, R0 ;  /* 0xfffffffb05197824 */ /* 0x000fe200078e0200 */
[----:B------:R-:W-:Y:S02]  /*d740*/  ISETP.GE.U32.AND P0, PT, R16, UR4, PT ;  /* 0x0000000410007c0c */ /* 0x000fe4000bf06070 */
[----:B------:R-:W-:-:S02]  /*d750*/  LOP3.LUT R24, R24, R3, RZ, 0x3c, !PT ;  /* 0x0000000318187212 */ /* 0x000fc400078e3cff */
[----:B------:R-:W-:Y:S02]  /*d760*/  ISETP.GE.U32.AND.EX P0, PT, R17, UR5, PT, P0 ;  /* 0x0000000511007c0c */ /* 0x000fe4000bf06100 */
[----:B------:R-:W-:Y:S02]  /*d770*/  @P1 LOP3.LUT R24, R24, 0x1, R5, 0x78, !PT ;  /* 0x0000000118181812 */ /* 0x000fe400078e7805 */
[----:B------:R-:W-:-:S09]  /*d780*/  PRMT R0, RZ, 0x7610, R0 ;  /* 0x00007610ff007816 */ /* 0x000fd20000000000 */
[----:B------:R-:W-:Y:S05]  /*d790*/  @P0 BRA `(.L_x_317) ;  /* 0x0000000400480947 */ /* 0x000fea0003800000 */
[----:B------:R-:W-:Y:S01]  /*d7a0*/  ULDC.64 UR4, c[0x0][0x628] ;  /* 0x00018a0000047ab9 */ /* 0x000fe20000000a00 */
[----:B------:R-:W0:Y:S01]  /*d7b0*/  S2R R3, SR_CTAID.X ;  /* 0x0000000000037919 */ /* 0x000e220000002500 */
[----:B------:R-:W-:Y:S01]  /*d7c0*/  ISETP.NE.U32.AND P0, PT, RZ, UR4, PT ;  /* 0x00000004ff007c0c */ /* 0x000fe2000bf05070 */
[----:B------:R-:W-:Y:S01]  /*d7d0*/  ULDC UR7, c[0x0][0x630] ;  /* 0x00018c0000077ab9 */ /* 0x000fe20000000800 */
[----:B------:R-:W-:Y:S01]  /*d7e0*/  IMAD.MOV.U32 R4, RZ, RZ, R16 ;  /* 0x000000ffff047224 */ /* 0x000fe200078e0010 */
[----:B------:R-:W1:Y:S01]  /*d7f0*/  S2R R0, SR_CTAID.Y ;  /* 0x0000000000007919 */ /* 0x000e620000002600 */
[----:B------:R-:W-:Y:S01]  /*d800*/  ISETP.NE.AND.EX P0, PT, RZ, UR5, PT, P0 ;  /* 0x00000005ff007c0c */ /* 0x000fe2000bf05300 */
[----:B------:R-:W-:-:S12]  /*d810*/  IMAD.MOV.U32 R5, RZ, RZ, R17 ;  /* 0x000000ffff057224 */ /* 0x000fd800078e0011 */
[----:B------:R-:W-:Y:S05]  /*d820*/  @!P0 BRA `(.L_x_318) ;  /* 0x0000000000288947 */ /* 0x000fea0003800000 */
[----:B------:R-:W-:Y:S02]  /*d830*/  ULDC UR6, c[0x0][0x634] ;  /* 0x00018d0000067ab9 */ /* 0x000fe40000000800 */
[----:B------:R-:W-:-:S05]  /*d840*/  IADD3 R9, P0, R16, UR6, RZ ;  /* 0x0000000610097c10 */ /* 0x000fca000ff1e0ff */
[----:B------:R-:W-:-:S04]  /*d850*/  IMAD.X R11, RZ, RZ, R17, P0 ;  /* 0x000000ffff0b7224 */ /* 0x000fc800000e0611 */
[----:B------:R-:W-:-:S04]  /*d860*/  IMAD.WIDE.U32 R6, R11, UR4, RZ ;  /* 0x000000040b067c25 */ /* 0x000fc8000f8e00ff */
[----:B------:R-:W-:-:S04]  /*d870*/  IMAD.WIDE.U32 R6, P0, R9, UR5, R6 ;  /* 0x0000000509067c25 */ /* 0x000fc8000f800006 */
[----:B------:R-:W-:-:S04]  /*d880*/  IMAD.WIDE.U32 R8, R9, UR4, RZ ;  /* 0x0000000409087c25 */ /* 0x000fc8000f8e00ff */
[----:B------:R-:W-:Y:S01]  /*d890*/  IMAD.X R5, RZ, RZ, RZ, P0 ;  /* 0x000000ffff057224 */ /* 0x000fe200000e06ff */
[----:B------:R-:W-:Y:S01]  /*d8a0*/  IADD3 RZ, P0, R9, R6, RZ ;  /* 0x0000000609ff7210 */ /* 0x000fe20007f1e0ff */
[----:B------:R-:W-:-:S04]  /*d8b0*/  IMAD.MOV.U32 R4, RZ, RZ, R7 ;  /* 0x000000ffff047224 */ /* 0x000fc800078e0007 */
[----:B------:R-:W-:-:S08]  /*d8c0*/  IMAD.WIDE.U32.X R4, R11, UR5, R4, P0 ;  /* 0x000000050b047c25 */ /* 0x000fd000080e0404 */
.L_x_318:
[--C-:B------:R-:W-:Y:S01]  /*d8d0*/  SHF.R.U64 R18, R4, UR7, R5.reuse ;  /* 0x0000000704127c19 */ /* 0x100fe20008001205 */
[----:B------:R-:W-:Y:S01]  /*d8e0*/  ULDC.64 UR4, c[0x0][0x620] ;  /* 0x0001880000047ab9 */ /* 0x000fe20000000a00 */
[----:B------:R-:W-:Y:S01]  /*d8f0*/  SHF.R.U32.HI R4, RZ, UR7, R5 ;  /* 0x00000007ff047c19 */ /* 0x000fe20008011605 */
[----:B------:R-:W-:Y:S01]  /*d900*/  ULDC.64 UR8, c[0x0][0x640] ;  /* 0x0001900000087ab9 */ /* 0x000fe20000000a00 */
[----:B------:R-:W-:Y:S01]  /*d910*/  IADD3 R7, P0, RZ, -R18, RZ ;  /* 0x80000012ff077210 */ /* 0x000fe20007f1e0ff */
[----:B------:R-:W2:Y:S01]  /*d920*/  LDC R13, c[0x0][0x148] ;  /* 0x00005200ff0d7b82 */ /* 0x000ea20000000800 */
[----:B0-----:R-:W-:Y:S01]  /*d930*/  I2FP.F32.U32 R8, R3 ;  /* 0x0000000300087245 */ /* 0x001fe20000201000 */
[----:B------:R-:W-:Y:S02]  /*d940*/  ULDC UR6, c[0x0][0x608] ;  /* 0x0001820000067ab9 */ /* 0x000fe40000000800 */
[----:B------:R-:W-:Y:S01]  /*d950*/  IMAD.X R4, RZ, RZ, ~R4, P0 ;  /* 0x000000ffff047224 */ /* 0x000fe200000e0e04 */
[----:B------:R-:W-:-:S03]  /*d960*/  ISETP.NE.U32.AND P0, PT, RZ, UR8, PT ;  /* 0x00000008ff007c0c */ /* 0x000fc6000bf05070 */
[----:B------:R-:W-:Y:S01]  /*d970*/  IMAD R6, R4, UR4, RZ ;  /* 0x0000000404067c24 */ /* 0x000fe2000f8e02ff */
[----:B------:R-:W-:Y:S01]  /*d980*/  ISETP.NE.AND.EX P0, PT, RZ, UR9, PT, P0 ;  /* 0x00000009ff007c0c */ /* 0x000fe2000bf05300 */
[----:B------:R-:W-:Y:S01]  /*d990*/  IMAD.WIDE.U32 R4, R7, UR4, R16 ;  /* 0x0000000407047c25 */ /* 0x000fe2000f8e0010 */
[----:B------:R-:W-:-:S03]  /*d9a0*/  ULDC UR4, c[0x0][0x150] ;  /* 0x0000540000047ab9 */ /* 0x000fc60000000800 */
[----:B------:R-:W-:Y:S01]  /*d9b0*/  FMUL R8, R8, UR4 ;  /* 0x0000000408087c20 */ /* 0x000fe20008400000 */
[----:B------:R-:W-:Y:S01]  /*d9c0*/  IMAD R7, R7, UR5, R6 ;  /* 0x0000000507077c24 */ /* 0x000fe2000f8e0206 */
[----:B------:R-:W-:Y:S01]  /*d9d0*/  ULDC UR4, c[0x0][0x618] ;  /* 0x0001860000047ab9 */ /* 0x000fe20000000800 */
[----:B------:R-:W0:Y:S01]  /*d9e0*/  LDC R6, c[0x0][0x144] ;  /* 0x00005100ff067b82 */ /* 0x000e220000000800 */
[----:B------:R-:W-:Y:S01]  /*d9f0*/  ULDC UR5, c[0x0][0x154] ;  /* 0x0000550000057ab9 */ /* 0x000fe20000000800 */
[----:B------:R-:W-:Y:S01]  /*da00*/  IMAD.IADD R5, R5, 0x1, R7 ;  /* 0x0000000105057824 */ /* 0x000fe200078e0207 */
[----:B------:R-:W3:Y:S04]  /*da10*/  F2I.U32.TRUNC.NTZ R8, R8 ;  /* 0x0000000800087305 */ /* 0x000ee8000020f000 */
[----:B------:R-:W-:-:S02]  /*da20*/  SHF.R.U64 R10, R4, UR4, R5 ;  /* 0x00000004040a7c19 */ /* 0x000fc40008001205 */
[----:B-1----:R-:W-:Y:S02]  /*da30*/  I2FP.F32.U32 R4, R0 ;  /* 0x0000000000047245 */ /* 0x002fe40000201000 */
[----:B------:R-:W-:Y:S01]  /*da40*/  SHF.R.U32.HI R5, RZ, UR4, R5 ;  /* 0x00000004ff057c19 */ /* 0x000fe20008011605 */
[----:B------:R-:W-:Y:S02]  /*da50*/  ULDC UR4, c[0x0][0x658] ;  /* 0x0001960000047ab9 */ /* 0x000fe40000000800 */
[----:B------:R-:W-:Y:S01]  /*da60*/  FMUL R7, R4, UR5 ;  /* 0x0000000504077c20 */ /* 0x000fe20008400000 */
[--C-:B------:R-:W-:Y:S02]  /*da70*/  SHF.R.U64 R12, R10, UR6, R5.reuse ;  /* 0x000000060a0c7c19 */ /* 0x100fe40008001205 */
[----:B------:R-:W-:Y:S01]  /*da80*/  SHF.R.U32.HI R5, RZ, UR6, R5 ;  /* 0x00000006ff057c19 */ /* 0x000fe20008011605 */
[----:B------:R1:W4:Y:S01]  /*da90*/  F2I.U32.TRUNC.NTZ R14, R7 ;  /* 0x00000007000e7305 */ /* 0x000322000020f000 */
[----:B---3--:R-:W-:-:S02]  /*daa0*/  IMAD.MOV R8, RZ, RZ, -R8 ;  /* 0x000000ffff087224 */ /* 0x008fc400078e0a08 */
[--C-:B------:R-:W-:Y:S02]  /*dab0*/  SHF.R.U64 R11, R12, UR4, R5.reuse ;  /* 0x000000040c0b7c19 */ /* 0x100fe40008001205 */
[----:B------:R-:W-:Y:S01]  /*dac0*/  SHF.R.U32.HI R5, RZ, UR4, R5 ;  /* 0x00000004ff057c19 */ /* 0x000fe20008011605 */
[----:B0-----:R-:W-:Y:S02]  /*dad0*/  IMAD R3, R6, R8, R3 ;  /* 0x0000000806037224 */ /* 0x001fe400078e0203 */
[----:B------:R-:W-:Y:S01]  /*dae0*/  IMAD.MOV.U32 R4, RZ, RZ, R11 ;  /* 0x000000ffff047224 */ /* 0x000fe200078e000b */
[----:B-12-4-:R-:W-:Y:S06]  /*daf0*/  @!P0 BRA `(.L_x_319) ;  /* 0x0000000000288947 */ /* 0x016fec0003800000 */
        /* <DEDUP_REMOVED lines=10> */
.L_x_319:
[----:B------:R-:W-:Y:S01]  /*dba0*/  ISETP.NE.AND P0, PT, R2, 0x1, PT ;  /* 0x000000010200780c */ /* 0x000fe20003f05270 */
[----:B------:R-:W-:Y:S01]  /*dbb0*/  ULDC UR4, c[0x0][0x648] ;  /* 0x0001920000047ab9 */ /* 0x000fe20000000800 */
[----:B------:R-:W-:Y:S01]  /*dbc0*/  IMAD.MOV R14, RZ, RZ, -R14 ;  /* 0x000000ffff0e7224 */ /* 0x000fe200078e0a0e */
[----:B------:R-:W-:Y:S01]  /*dbd0*/  SHF.R.U64 R5, R4, UR4, R5 ;  /* 0x0000000404057c19 */ /* 0x000fe20008001205 */
[----:B------:R-:W-:Y:S01]  /*dbe0*/  ULDC UR4, c[0x0][0x638] ;  /* 0x00018e0000047ab9 */ /* 0x000fe20000000800 */
[----:B------:R-:W-:Y:S01]  /*dbf0*/  LOP3.LUT R12, R12, UR43, RZ, 0xc0, !PT ;  /* 0x0000002b0c0c7c12 */ /* 0x000fe2000f8ec0ff */
[----:B------:R-:W-:Y:S01]  /*dc00*/  ULDC UR5, c[0x0][0x610] ;  /* 0x0001840000057ab9 */ /* 0x000fe20000000800 */
[----:B------:R-:W-:-:S03]  /*dc10*/  LOP3.LUT R22, R10, UR36, RZ, 0xc0, !PT ;  /* 0x000000240a167c12 */ /* 0x000fc6000f8ec0ff */
[----:B------:R-:W-:-:S03]  /*dc20*/  IMAD R12, R5, UR42, R12 ;  /* 0x0000002a050c7c24 */ /* 0x000fc6000f8e020c */
[----:B------:R-:W-:Y:S02]  /*dc30*/  @P0 IMAD R3, R13, R14, R0 ;  /* 0x0000000e0d030224 */ /* 0x000fe400078e0200 */
[----:B------:R-:W-:Y:S02]  /*dc40*/  IMAD.MOV R0, RZ, RZ, -R5 ;  /* 0x000000ffff007224 */ /* 0x000fe400078e0a05 */
[----:B------:R-:W-:Y:S02]  /*dc50*/  IMAD R3, R12, UR5, R3 ;  /* 0x000000050c037c24 */ /* 0x000fe4000f8e0203 */
[----:B------:R-:W-:Y:S01]  /*dc60*/  IMAD R11, R0, UR4, R11 ;  /* 0x00000004000b7c24 */ /* 0x000fe2000f8e020b */
[----:B------:R-:W-:Y:S01]  /*dc70*/  ULDC UR4, c[0x0][0x600] ;  /* 0x0001800000047ab9 */ /* 0x000fe20000000800 */
[----:B------:R-:W-:Y:S02]  /*dc80*/  IMAD.MOV.U32 R0, RZ, RZ, 0x1 ;  /* 0x00000001ff007424 */ /* 0x000fe400078e00ff */
[----:B------:R-:W-:-:S05]  /*dc90*/  IMAD R22, R11, UR4, R22 ;  /* 0x000000040b167c24 */ /* 0x000fca000f8e0216 */
[----:B------:R-:W-:Y:S02]  /*dca0*/  SEL R19, R22, R3, !P0 ;  /* 0x0000000316137207 */ /* 0x000fe40004000000 */
[----:B------:R-:W-:-:S07]  /*dcb0*/  SEL R22, R3, R22, !P0 ;  /* 0x0000001603167207 */ /* 0x000fce0004000000 */
.L_x_317:
[----:B------:R-:W-:Y:S05]  /*dcc0*/  BSYNC B0 ;  /* 0x0000000000007941 */ /* 0x000fea0003800000 */
.L_x_316:
[----:B------:R-:W-:-:S13]  /*dcd0*/  LOP3.LUT P0, RZ, R0, 0xff, RZ, 0xc0, !PT ;  /* 0x000000ff00ff7812 */ /* 0x000fda000780c0ff */
[----:B------:R-:W-:Y:S05]  /*dce0*/  @P0 BRA `(.L_x_320) ;  /* 0xfffffff0009c0947 */ /* 0x000fea000383ffff */
[----:B------:R-:W-:Y:S05]  /*dcf0*/  BSYNC B7 ;  /* 0x0000000000077941 */ /* 0x000fea0003800000 */
.L_x_306:
[----:B------:R-:W-:-:S03]  /*dd00*/  UMOV UR4, 0xffffffff ;  /* 0xffffffff00047882 */ /* 0x000fc60000000000 */
[----:B------:R-:W-:Y:S05]  /*dd10*/  BRA.DIV UR4, `(.L_x_321) ;  /* 0x00000006049c7947 */ /* 0x000fea000b800000 */
[----:B------:R-:W-:-:S13]  /*dd20*/  ELECT P6, URZ, PT ;  /* 0x00000000003f782f */ /* 0x000fda00038c0000 */
.L_x_340:
[----:B------:R-:W-:Y:S04]  /*dd30*/  BSSY B0, `(.L_x_322) ;  /* 0x0000035000007945 */ /* 0x000fe80003800000 */
[----:B------:R-:W-:Y:S05]  /*dd40*/  @!P6 BRA `(.L_x_323) ;  /* 0x0000000000cce947 */ /* 0x000fea0003800000 */
[----:B------:R-:W-:-:S04]  /*dd50*/  ULOP3.LUT UR4, UR37, 0x2, URZ, 0xfc, !UPT ;  /* 0x0000000225047892 */ /* 0x000fc8000f8efc3f */
[----:B------:R-:W-:-:S06]  /*dd60*/  UISETP.NE.AND UP0, UPT, UR4, 0x3, UPT ;  /* 0x000000030400788c */ /* 0x000fcc000bf05270 */
[----:B------:R-:W-:-:S13]  /*dd70*/  PLOP3.LUT P0, PT, PT, PT, UP0, 0x80, 0x0 ;  /* 0x000000000000781c */ /* 0x000fda0003f0f008 */
[----:B------:R-:W-:Y:S05]  /*dd80*/  @!P0 BRA `(.L_x_324) ;  /* 0x0000000000048947 */ /* 0x000fea0003800000 */
[----:B------:R-:W-:Y:S01]  /*dd90*/  BPT.TRAP 0x1 ;  /* 0x000000040000795c */ /* 0x000fe20000300000 */
.L_x_324:
[----:B------:R-:W0:Y:S01]  /*dda0*/  S2R R3, SR_CgaCtaId ;  /* 0x0000000000037919 */ /* 0x000e220000008800 */
[----:B------:R-:W-:Y:S02]  /*ddb0*/  MOV R0, 0x400 ;  /* 0x0000040000007802 */ /* 0x000fe40000000f00 */
[----:B------:R-:W-:Y:S02]  /*ddc0*/  SHF.L.U32 R2, R24, 0x1f, RZ ;  /* 0x0000001f18027819 */ /* 0x000fe400000006ff */
[----:B0-----:R-:W-:-:S05]  /*ddd0*/  LEA R0, R3, R0, 0x18 ;  /* 0x0000000003007211 */ /* 0x001fca00078ec0ff */
[----:B------:R-:W-:-:S04]  /*dde0*/  VIADD R0, R0, 0x28 ;  /* 0x0000002800007836 */ /* 0x000fc80000000000 */
[C---:B------:R-:W-:Y:S02]  /*ddf0*/  IMAD R5, R25.reuse, 0x8, R0 ;  /* 0x0000000819057824 */ /* 0x040fe400078e0200 */
[----:B------:R-:W-:Y:S02]  /*de00*/  VIADD R25, R25, 0x1 ;  /* 0x0000000119197836 */ /* 0x000fe40000000000 */
[----:B------:R-:W0:Y:S03]  /*de10*/  SYNCS.PHASECHK.TRANS64.TRYWAIT P0, [R5+URZ], R2 ;  /* 0x00000002050075a7 */ /* 0x000e26000800017f */
[----:B------:R-:W-:-:S04]  /*de20*/  ISETP.NE.AND P1, PT, R25, 0x5, PT ;  /* 0x000000051900780c */ /* 0x000fc80003f25270 */
[----:B------:R-:W-:Y:S02]  /*de30*/  SEL R3, RZ, 0x1, P1 ;  /* 0x00000001ff037807 */ /* 0x000fe40000800000 */
[----:B------:R-:W-:Y:S02]  /*de40*/  SEL R25, R25, RZ, P1 ;  /* 0x000000ff19197207 */ /* 0x000fe40000800000 */
[----:B------:R-:W-:-:S03]  /*de50*/  LOP3.LUT R24, R24, R3, RZ, 0x3c, !PT ;  /* 0x0000000318187212 */ /* 0x000fc600078e3cff */
[----:B------:R-:W-:Y:S01]  /*de60*/  IMAD R7, R25, 0x8, R0 ;  /* 0x0000000819077824 */ /* 0x000fe200078e0200 */
[----:B------:R-:W-:Y:S01]  /*de70*/  SHF.L.U32 R4, R24, 0x1f, RZ ;  /* 0x0000001f18047819 */ /* 0x000fe200000006ff */
[----:B0-----:R-:W-:Y:S06]  /*de80*/  @!P0 BRA `(.L_x_325) ;  /* 0x0000000400608947 */ /* 0x001fec0003800000 */
.L_x_341:
[----:B------:R-:W1:Y:S01]  /*de90*/  SYNCS.PHASECHK.TRANS64.TRYWAIT P0, [R7+URZ], R4 ;  /* 0x00000004070075a7 */ /* 0x000e62000800017f */
[----:B0-----:R-:W-:-:S05]  /*dea0*/  VIADD R2, R25, 0x1 ;  /* 0x0000000119027836 */ /* 0x001fca0000000000 */
[----:B------:R-:W-:-:S04]  /*deb0*/  ISETP.NE.AND P1, PT, R2, 0x5, PT ;  /* 0x000000050200780c */ /* 0x000fc80003f25270 */
[----:B------:R-:W-:Y:S02]  /*dec0*/  SEL R3, RZ, 0x1, P1 ;  /* 0x00000001ff037807 */ /* 0x000fe40000800000 */
[----:B------:R-:W-:Y:S02]  /*ded0*/  SEL R9, R2, RZ, P1 ;  /* 0x000000ff02097207 */ /* 0x000fe40000800000 */
[----:B------:R-:W-:-:S03]  /*dee0*/  LOP3.LUT R24, R24, R3, RZ, 0x3c, !PT ;  /* 0x0000000318187212 */ /* 0x000fc600078e3cff */
[----:B------:R-:W-:Y:S01]  /*def0*/  IMAD R8, R9, 0x8, R0 ;  /* 0x0000000809087824 */ /* 0x000fe200078e0200 */
[----:B------:R-:W-:Y:S01]  /*df00*/  SHF.L.U32 R5, R24, 0x1f, RZ ;  /* 0x0000001f18057819 */ /* 0x000fe200000006ff */
[----:B-1----:R-:W-:Y:S06]  /*df10*/  @!P0 BRA `(.L_x_326) ;  /* 0x0000000400508947 */ /* 0x002fec0003800000 */
.L_x_342:
[----:B------:R-:W1:Y:S01]  /*df20*/  SYNCS.PHASECHK.TRANS64.TRYWAIT P0, [R8+URZ], R5 ;  /* 0x00000005080075a7 */ /* 0x000e62000800017f */
[----:B------:R-:W-:-:S05]  /*df30*/  VIADD R2, R9, 0x1 ;  /* 0x0000000109027836 */ /* 0x000fca0000000000 */
[----:B------:R-:W-:-:S04]  /*df40*/  ISETP.NE.AND P1, PT, R2, 0x5, PT ;  /* 0x000000050200780c */ /* 0x000fc80003f25270 */
[----:B------:R-:W-:Y:S02]  /*df50*/  SEL R3, RZ, 0x1, P1 ;  /* 0x00000001ff037807 */ /* 0x000fe40000800000 */
[----:B0-----:R-:W-:Y:S02]  /*df60*/  SEL R7, R2, RZ, P1 ;  /* 0x000000ff02077207 */ /* 0x001fe40000800000 */
[----:B------:R-:W-:-:S03]  /*df70*/  LOP3.LUT R9, R24, R3, RZ, 0x3c, !PT ;  /* 0x0000000318097212 */ /* 0x000fc600078e3cff */
[----:B------:R-:W-:Y:S01]  /*df80*/  IMAD R11, R7, 0x8, R0 ;  /* 0x00000008070b7824 */ /* 0x000fe200078e0200 */
[----:B------:R-:W-:Y:S01]  /*df90*/  SHF.L.U32 R6, R9, 0x1f, RZ ;  /* 0x0000001f09067819 */ /* 0x000fe200000006ff */
[----:B-1----:R-:W-:Y:S06]  /*dfa0*/  @!P0 BRA `(.L_x_327) ;  /* 0x0000000400408947 */ /* 0x002fec0003800000 */
.L_x_343:
[----:B------:R-:W1:Y:S01]  /*dfb0*/  SYNCS.PHASECHK.TRANS64.TRYWAIT P0, [R11+URZ], R6 ;  /* 0x000000060b0075a7 */ /* 0x000e62000800017f */
[----:B------:R-:W-:-:S05]  /*dfc0*/  VIADD R2, R7, 0x1 ;  /* 0x0000000107027836 */ /* 0x000fca0000000000 */
[----:B------:R-:W-:-:S04]  /*dfd0*/  ISETP.NE.AND P1, PT, R2, 0x5, PT ;  /* 0x000000050200780c */ /* 0x000fc80003f25270 */
[----:B------:R-:W-:Y:S02]  /*dfe0*/  SEL R4, RZ, 0x1, P1 ;  /* 0x00000001ff047807 */ /* 0x000fe40000800000 */
[----:B------:R-:W-:Y:S02]  /*dff0*/  SEL R3, R2, RZ, P1 ;  /* 0x000000ff02037207 */ /* 0x000fe40000800000 */
[----:B------:R-:W-:Y:S01]  /*e000*/  LOP3.LUT R4, R9, R4, RZ, 0x3c, !PT ;  /* 0x0000000409047212 */ /* 0x000fe200078e3cff */
[----:B-1----:R-:W-:Y:S06]  /*e010*/  @!P0 BRA `(.L_x_328) ;  /* 0x0000000400388947 */ /* 0x002fec0003800000 */
.L_x_344:
[----:B------:R-:W-:Y:S01]  /*e020*/  IMAD R3, R3, 0x8, R0 ;  /* 0x0000000803037824 */ /* 0x000fe200078e0200 */
[----:B------:R-:W-:-:S07]  /*e030*/  SHF.L.U32 R0, R4, 0x1f, RZ ;  /* 0x0000001f04007819 */ /* 0x000fce00000006ff */
.L_x_329:
[----:B--2---:R2:W3:Y:S02]  /*e040*/  SYNCS.PHASECHK.TRANS64.TRYWAIT P0, [R3+URZ], R0 ;  /* 0x00000000030075a7 */ /* 0x0044e4000800017f */
[----:B---3--:R-:W-:Y:S05]  /*e050*/  @!P0 NANOSLEEP.SYNCS 0x989680 ;  /* 0x009896800000895d */ /* 0x008fea0003900000 */
[----:B------:R-:W3:Y:S02]  /*e060*/  @!P0 SYNCS.PHASECHK.TRANS64 P0, [R3+URZ], R0 ;  /* 0x00000000030085a7 */ /* 0x000ee4000800007f */
[----:B---3--:R-:W-:Y:S05]  /*e070*/  @!P0 BRA `(.L_x_329) ;  /* 0xfffffffc00f08947 */ /* 0x008fea000383ffff */
.L_x_323:
[----:B------:R-:W-:Y:S05]  /*e080*/  BSYNC B0 ;  /* 0x0000000000007941 */ /* 0x000fea0003800000 */
.L_x_322:
[----:B------:R-:W-:Y:S05]  /*e090*/  EXIT ;  /* 0x000000000000794d */ /* 0x000fea0003800000 */
.L_x_15:
[----:B0-----:R-:W-:-:S04]  /*e0a0*/  IMAD.U32 R0, RZ, RZ, UR47 ;  /* 0x0000002fff007e24 */ /* 0x001fc8000f8e00ff */
[----:B------:R0:W1:Y:S03]  /*e0b0*/  SYNCS.PHASECHK.TRANS64.TRYWAIT P0, [R0+URZ], R3 ;  /* 0x00000003000075a7 */ /* 0x000066000800017f */
[----:B-1----:R-:W-:Y:S05]  /*e0c0*/  @!P0 NANOSLEEP.SYNCS 0x989680 ;  /* 0x009896800000895d */ /* 0x002fea0003900000 */
[----:B------:R-:W1:Y:S02]  /*e0d0*/  @!P0 SYNCS.PHASECHK.TRANS64 P0, [R0+URZ], R3 ;  /* 0x00000003000085a7 */ /* 0x000e64000800007f */
[----:B-1----:R-:W-:Y:S05]  /*e0e0*/  @!P0 BRA `(.L_x_15) ;  /* 0xfffffffc00ec8947 */ /* 0x002fea000383ffff */
[----:B------:R-:W-:Y:S05]  /*e0f0*/  BRA `(.L_x_330) ;  /* 0xffffff3400107947 */ /* 0x000fea000383ffff */
.L_x_19:
[----:B------:R-:W-:Y:S01]  /*e100*/  CS2R R12, SRZ ;  /* 0x00000000000c7805 */ /* 0x000fe2000001ff00 */
[----:B------:R-:W-:Y:S02]  /*e110*/  IMAD.MOV.U32 R11, RZ, RZ, 0x1f ;  /* 0x0000001fff0b7424 */ /* 0x000fe400078e00ff */
[----:B------:R-:W-:-:S07]  /*e120*/  IMAD.MOV.U32 R15, RZ, RZ, -0x1 ;  /* 0xffffffffff0f7424 */ /* 0x000fce00078e00ff */
[----:B-----5:R-:W-:Y:S05]  /*e130*/  WARPSYNC.COLLECTIVE R15, `(.L_x_331) ;  /* 0x000000000f087348 */ /* 0x020fea0003c00000 */
[----:B------:R0:W1:Y:S02]  /*e140*/  SHFL.IDX P6, R14, R13, R12, R11 ;  /* 0x0000000c0d0e7389 */ /* 0x00006400000c000b */
[----:B01---5:R-:W-:Y:S01]  /*e150*/  ENDCOLLECTIVE ;  /* 0x000000000000791b */ /* 0x023fe20003800000 */
.L_x_331:
[----:B------:R-:W-:Y:S05]  /*e160*/  BRA `(.L_x_332) ;  /* 0xffffff3400e47947 */ /* 0x000fea000383ffff */
.L_x_23:
[----:B-1----:R1:W2:Y:S02]  /*e170*/  SYNCS.PHASECHK.TRANS64.TRYWAIT P1, [R3+URZ], R0 ;  /* 0x00000000030075a7 */ /* 0x0022a4000802017f */
[----:B--2---:R-:W-:Y:S05]  /*e180*/  @!P1 NANOSLEEP.SYNCS 0x989680 ;  /* 0x009896800000995d */ /* 0x004fea0003900000 */
[----:B------:R-:W2:Y:S02]  /*e190*/  @!P1 SYNCS.PHASECHK.TRANS64 P1, [R3+URZ], R0 ;  /* 0x00000000030095a7 */ /* 0x000ea4000802007f */
[----:B--2---:R-:W-:Y:S05]  /*e1a0*/  @!P1 BRA `(.L_x_23) ;  /* 0xfffffffc00f09947 */ /* 0x004fea000383ffff */
[----:B------:R-:W-:Y:S05]  /*e1b0*/  BRA `(.L_x_22) ;  /* 0xffffff3800007947 */ /* 0x000fea000383ffff */
.L_x_28:
[----:B0-----:R0:W1:Y:S02]  /*e1c0*/  SYNCS.PHASECHK.TRANS64.TRYWAIT P1, [R3+URZ], R4 ;  /* 0x00000004030075a7 */ /* 0x001064000802017f */
[----:B-1----:R-:W-:Y:S05]  /*e1d0*/  @!P1 NANOSLEEP.SYNCS 0x989680 ;  /* 0x009896800000995d */ /* 0x002fea0003900000 */
[----:B------:R-:W1:Y:S02]  /*e1e0*/  @!P1 SYNCS.PHASECHK.TRANS64 P1, [R3+URZ], R4 ;  /* 0x00000004030095a7 */ /* 0x000e64000802007f */
[----:B-1----:R-:W-:Y:S05]  /*e1f0*/  @!P1 BRA `(.L_x_28) ;  /* 0xfffffffc00f09947 */ /* 0x002fea000383ffff */
[----:B------:R-:W-:Y:S05]  /*e200*/  BRA `(.L_x_27) ;  /* 0xffffff4000847947 */ /* 0x000fea000383ffff */
.L_x_36:
[----:B0-----:R0:W1:Y:S02]  /*e210*/  SYNCS.PHASECHK.TRANS64.TRYWAIT P1, [R3+URZ], R4 ;  /* 0x00000004030075a7 */ /* 0x001064000802017f */
[----:B-1----:R-:W-:Y:S05]  /*e220*/  @!P1 NANOSLEEP.SYNCS 0x989680 ;  /* 0x009896800000995d */ /* 0x002fea0003900000 */
[----:B------:R-:W1:Y:S02]  /*e230*/  @!P1 SYNCS.PHASECHK.TRANS64 P1, [R3+URZ], R4 ;  /* 0x00000004030095a7 */ /* 0x000e64000802007f */
[----:B-1----:R-:W-:Y:S05]  /*e240*/  @!P1 BRA `(.L_x_36) ;  /* 0xfffffffc00f09947 */ /* 0x002fea000383ffff */
[----:B------:R-:W-:Y:S05]  /*e250*/  BRA `(.L_x_35) ;  /* 0xffffff4c001c7947 */ /* 0x000fea000383ffff */
.L_x_42:
[----:B0-----:R-:W-:-:S04]  /*e260*/  IMAD.U32 R0, RZ, RZ, UR47 ;  /* 0x0000002fff007e24 */ /* 0x001fc8000f8e00ff */
[----:B------:R0:W1:Y:S03]  /*e270*/  SYNCS.PHASECHK.TRANS64.TRYWAIT P0, [R0+URZ+0x10], R3 ;  /* 0x00001003000075a7 */ /* 0x000066000800017f */
[----:B-1----:R-:W-:Y:S05]  /*e280*/  @!P0 NANOSLEEP.SYNCS 0x989680 ;  /* 0x009896800000895d */ /* 0x002fea0003900000 */
[----:B------:R-:W1:Y:S02]  /*e290*/  @!P0 SYNCS.PHASECHK.TRANS64 P0, [R0+URZ+0x10], R3 ;  /* 0x00001003000085a7 */ /* 0x000e64000800007f */
[----:B-1----:R-:W-:Y:S05]  /*e2a0*/  @!P0 BRA `(.L_x_42) ;  /* 0xfffffffc00ec8947 */ /* 0x002fea000383ffff */
[----:B------:R-:W-:Y:S05]  /*e2b0*/  BRA `(.L_x_333) ;  /* 0xffffff58001c7947 */ /* 0x000fea000383ffff */
.L_x_307:
[----:B------:R-:W-:Y:S01]  /*e2c0*/  BSSY B0, `(.L_x_334) ;  /* 0x0000006000007945 */ /* 0x000fe20003800000 */
[----:B------:R-:W-:-:S07]  /*e2d0*/  IMAD.MOV.U32 R15, RZ, RZ, -0x1 ;  /* 0xffffffffff0f7424 */ /* 0x000fce00078e00ff */
[----:B-----5:R-:W-:Y:S05]  /*e2e0*/  WARPSYNC.COLLECTIVE R15, `(.L_x_335) ;  /* 0x000000000f0c7348 */ /* 0x020fea0003c00000 */
[----:B------:R-:W-:Y:S02]  /*e2f0*/  ELECT P6, UR62, PT ;  /* 0x00000000003e782f */ /* 0x000fe400038c0000 */
[----:B------:R-:W-:Y:S01]  /*e300*/  MOV R14, UR62 ;  /* 0x0000003e000e7c02 */ /* 0x000fe20008000f00 */
[----:B-----5:R-:W-:Y:S10]  /*e310*/  ENDCOLLECTIVE ;  /* 0x000000000000791b */ /* 0x020ff40003800000 */
.L_x_335:
[----:B------:R-:W-:Y:S05]  /*e320*/  BSYNC B0 ;  /* 0x0000000000007941 */ /* 0x000fea0003800000 */
.L_x_334:
[----:B------:R-:W-:Y:S05]  /*e330*/  BRA `(.L_x_336) ;  /* 0xffffffec00147947 */ /* 0x000fea000383ffff */
.L_x_312:
[----:B0-----:R0:W2:Y:S02]  /*e340*/  SYNCS.PHASECHK.TRANS64.TRYWAIT P0, [R6+URZ+0x28], R3 ;  /* 0x00002803060075a7 */ /* 0x0010a4000800017f */
[----:B--2---:R-:W-:Y:S05]  /*e350*/  @!P0 NANOSLEEP.SYNCS 0x989680 ;  /* 0x009896800000895d */ /* 0x004fea0003900000 */
[----:B------:R-:W2:Y:S02]  /*e360*/  @!P0 SYNCS.PHASECHK.TRANS64 P0, [R6+URZ+0x28], R3 ;  /* 0x00002803060085a7 */ /* 0x000ea4000800007f */
[----:B--2---:R-:W-:Y:S05]  /*e370*/  @!P0 BRA `(.L_x_312) ;  /* 0xfffffffc00f08947 */ /* 0x004fea000383ffff */
[----:B------:R-:W-:Y:S05]  /*e380*/  BRA `(.L_x_337) ;  /* 0xffffffec00e87947 */ /* 0x000fea000383ffff */
.L_x_321:
[----:B------:R-:W-:Y:S01]  /*e390*/  BSSY B0, `(.L_x_338) ;  /* 0x0000006000007945 */ /* 0x000fe20003800000 */
[----:B------:R-:W-:-:S07]  /*e3a0*/  IMAD.MOV.U32 R15, RZ, RZ, -0x1 ;  /* 0xffffffffff0f7424 */ /* 0x000fce00078e00ff */
[----:B-----5:R-:W-:Y:S05]  /*e3b0*/  WARPSYNC.COLLECTIVE R15, `(.L_x_339) ;  /* 0x000000000f0c7348 */ /* 0x020fea0003c00000 */
[----:B------:R-:W-:Y:S02]  /*e3c0*/  ELECT P6, UR62, PT ;  /* 0x00000000003e782f */ /* 0x000fe400038c0000 */
[----:B------:R-:W-:Y:S01]  /*e3d0*/  MOV R14, UR62 ;  /* 0x0000003e000e7c02 */ /* 0x000fe20008000f00 */
[----:B-----5:R-:W-:Y:S10]  /*e3e0*/  ENDCOLLECTIVE ;  /* 0x000000000000791b */ /* 0x020ff40003800000 */
.L_x_339:
[----:B------:R-:W-:Y:S05]  /*e3f0*/  BSYNC B0 ;  /* 0x0000000000007941 */ /* 0x000fea0003800000 */
.L_x_338:
[----:B------:R-:W-:Y:S05]  /*e400*/  BRA `(.L_x_340) ;  /* 0xfffffff800487947 */ /* 0x000fea000383ffff */
.L_x_325:
[----:B0-----:R0:W1:Y:S02]  /*e410*/  SYNCS.PHASECHK.TRANS64.TRYWAIT P0, [R5+URZ], R2 ;  /* 0x00000002050075a7 */ /* 0x001064000800017f */
[----:B-1----:R-:W-:Y:S05]  /*e420*/  @!P0 NANOSLEEP.SYNCS 0x989680 ;  /* 0x009896800000895d */ /* 0x002fea0003900000 */
[----:B------:R-:W1:Y:S02]  /*e430*/  @!P0 SYNCS.PHASECHK.TRANS64 P0, [R5+URZ], R2 ;  /* 0x00000002050085a7 */ /* 0x000e64000800007f */
[----:B-1----:R-:W-:Y:S05]  /*e440*/  @!P0 BRA `(.L_x_325) ;  /* 0xfffffffc00f08947 */ /* 0x002fea000383ffff */
[----:B------:R-:W-:Y:S05]  /*e450*/  BRA `(.L_x_341) ;  /* 0xfffffff8008c7947 */ /* 0x000fea000383ffff */
.L_x_326:
[----:B0-----:R0:W1:Y:S02]  /*e460*/  SYNCS.PHASECHK.TRANS64.TRYWAIT P0, [R7+URZ], R4 ;  /* 0x00000004070075a7 */ /* 0x001064000800017f */
[----:B-1----:R-:W-:Y:S05]  /*e470*/  @!P0 NANOSLEEP.SYNCS 0x989680 ;  /* 0x009896800000895d */ /* 0x002fea0003900000 */
[----:B------:R-:W1:Y:S02]  /*e480*/  @!P0 SYNCS.PHASECHK.TRANS64 P0, [R7+URZ], R4 ;  /* 0x00000004070085a7 */ /* 0x000e64000800007f */
[----:B-1----:R-:W-:Y:S05]  /*e490*/  @!P0 BRA `(.L_x_326) ;  /* 0xfffffffc00f08947 */ /* 0x002fea000383ffff */
[----:B------:R-:W-:Y:S05]  /*e4a0*/  BRA `(.L_x_342) ;  /* 0xfffffff8009c7947 */ /* 0x000fea000383ffff */
.L_x_327:
[----:B0-----:R0:W1:Y:S02]  /*e4b0*/  SYNCS.PHASECHK.TRANS64.TRYWAIT P0, [R8+URZ], R5 ;  /* 0x00000005080075a7 */ /* 0x001064000800017f */
[----:B-1----:R-:W-:Y:S05]  /*e4c0*/  @!P0 NANOSLEEP.SYNCS 0x989680 ;  /* 0x009896800000895d */ /* 0x002fea0003900000 */
[----:B------:R-:W1:Y:S02]  /*e4d0*/  @!P0 SYNCS.PHASECHK.TRANS64 P0, [R8+URZ], R5 ;  /* 0x00000005080085a7 */ /* 0x000e64000800007f */
[----:B-1----:R-:W-:Y:S05]  /*e4e0*/  @!P0 BRA `(.L_x_327) ;  /* 0xfffffffc00f08947 */ /* 0x002fea000383ffff */
[----:B------:R-:W-:Y:S05]  /*e4f0*/  BRA `(.L_x_343) ;  /* 0xfffffff800ac7947 */ /* 0x000fea000383ffff */
.L_x_328:
[----:B-1----:R1:W2:Y:S02]  /*e500*/  SYNCS.PHASECHK.TRANS64.TRYWAIT P0, [R11+URZ], R6 ;  /* 0x000000060b0075a7 */ /* 0x0022a4000800017f */
[----:B--2---:R-:W-:Y:S05]  /*e510*/  @!P0 NANOSLEEP.SYNCS 0x989680 ;  /* 0x009896800000895d */ /* 0x004fea0003900000 */
[----:B------:R-:W2:Y:S02]  /*e520*/  @!P0 SYNCS.PHASECHK.TRANS64 P0, [R11+URZ], R6 ;  /* 0x000000060b0085a7 */ /* 0x000ea4000800007f */
[----:B--2---:R-:W-:Y:S05]  /*e530*/  @!P0 BRA `(.L_x_328) ;  /* 0xfffffffc00f08947 */ /* 0x004fea000383ffff */
[----:B------:R-:W-:Y:S05]  /*e540*/  BRA `(.L_x_344) ;  /* 0xfffffff800b47947 */ /* 0x000fea000383ffff */
.L_x_345:
[----:B------:R-:W-:-:S00]  /*e550*/  BRA `(.L_x_345) ;  /* 0xfffffffc00fc7947 */ /* 0x000fc0000383ffff */
[----:B------:R-:W-:-:S00]  /*e560*/  NOP ;  /* 0x0000000000007918 */ /* 0x000fc00000000000 */
        /* <DEDUP_REMOVED lines=9> */
.L_x_346:


//--------------------- .nv.global.init           --------------------------
	.section	.nv.global.init,"aw",@progbits
.nv.global.init:
	.type		$str$24,@object
	.size		$str$24,($str$25 - $str$24)
$str$24:
        /*0000*/ 	.byte	0x28, 0x61, 0x64, 0x64, 0x72, 0x65, 0x73, 0x73, 0x20, 0x26, 0x20, 0x6d, 0x61, 0x73, 0x6b, 0x29
        /*0010*/ 	.byte	0x20, 0x3d, 0x3d, 0x20, 0x30, 0x00
	.type		$str$25,@object
	.size		$str$25,(__unnamed_1 - $str$25)
$str$25:
        /*0016*/ 	.byte	0x2f, 0x74, 0x6d, 0x70, 0x2f, 0x63, 0x75, 0x74, 0x6c, 0x61, 0x73, 0x73, 0x5f, 0x73, 0x77, 0x65
        /*0026*/ 	.byte	0x65, 0x70, 0x5f, 0x73, 0x72, 0x63, 0x2f, 0x69, 0x6e, 0x63, 0x6c, 0x75, 0x64, 0x65, 0x2f, 0x63
        /*0036*/ 	.byte	0x75, 0x74, 0x65, 0x2f, 0x70, 0x6f, 0x69, 0x6e, 0x74, 0x65, 0x72, 0x5f, 0x66, 0x6c, 0x61, 0x67
        /*0046*/ 	.byte	0x67, 0x65, 0x64, 0x2e, 0x68, 0x70, 0x70, 0x00
	.type		__unnamed_1,@object
	.size		__unnamed_1,(__unnamed_2 - __unnamed_1)
__unnamed_1:
        /*004e*/ 	.byte	0x61, 0x75, 0x74, 0x6f, 0x20, 0x63, 0x75, 0x74, 0x65, 0x3a, 0x3a, 0x61, 0x73, 0x5f, 0x70, 0x6f
        /* <DEDUP_REMOVED lines=28> */
	.type		__unnamed_2,@object
	.size		__unnamed_2,(.L_1 - __unnamed_2)
__unnamed_2:
        /* <DEDUP_REMOVED lines=29> */
        /*03ee*/ 	.byte	0x20, 0x26, 0x5d, 0x00
.L_1:


//--------------------- .nv.shared._ZN7cutlass13device_kernelINS_4gemm6kernel13GemmUniversalIN4cute5tupleIJiiiiEEENS1_10collective13CollectiveMmaINS1_39MainloopSm90TmaGmmaRmemAWarpSpecializedILi5ENS5_IJNS4_1CILi1EEESB_SB_EEENS1_32KernelTmaWarpSpecializedPingpongEEENS5_IJNSA_ILi64EEENSA_ILi256EEENSA_ILi128EEEEEENS_12float_e4m3_tENS5_IJSB_llEEESJ_NS5_IJlSB_lEEENS4_8TiledMMAINS4_8MMA_AtomIJNS4_4SM904GMMA31MMA_64x256x32_F32E4M3E4M3_RS_TNILNSP_7ScaleInE1ELSR_1EEEEEENS4_6LayoutISC_NS5_IJNSA_ILi0EEESV_SV_EEEEENS5_IJNS4_10UnderscoreESY_SY_EEEEENS4_13SM90_TMA_LOADENS4_14ComposedLayoutINS4_7SwizzleILi2ELi4ELi3EEENS4_18smem_ptr_flag_bitsILi8EEENSU_INS5_IJSF_NSA_ILi8EEEEEENS5_IJSB_SF_EEEEEEENS4_9Copy_AtomIJNS4_39AutoVectorizingCopyWithAssumedAlignmentILi128EEESJ_EEENS4_8identityES11_NS12_INS13_ILi3ELi4ELi3EEES16_NSU_INS5_IJS17_SH_EEENS5_IJSH_SB_EEEEEEEvS1G_EENS_8epilogue10collective6detail29Sm90TmaWarpSpecializedAdapterINS1O_15DefaultEpilogueISJ_SL_SL_NS1N_6thread17LinearCombinationISJ_Li1EffLNS1S_9ScaleType4KindE0ELNS_15FloatRoundStyleE2ESJ_EENS1_15EpilogueDefaultEEEEEvvEEEEvNT_6ParamsE --------------------------
	.section	.nv.shared._ZN7cutlass13device_kernelINS_4gemm6kernel13GemmUniversalIN4cute5tupleIJiiiiEEENS1_10collective13CollectiveMmaINS1_39MainloopSm90TmaGmmaRmemAWarpSpecializedILi5ENS5_IJNS4_1CILi1EEESB_SB_EEENS1_32KernelTmaWarpSpecializedPingpongEEENS5_IJNSA_ILi64EEENSA_ILi256EEENSA_ILi128EEEEEENS_12float_e4m3_tENS5_IJSB_llEEESJ_NS5_IJlSB_lEEENS4_8TiledMMAINS4_8MMA_AtomIJNS4_4SM904GMMA31MMA_64x256x32_F32E4M3E4M3_RS_TNILNSP_7ScaleInE1ELSR_1EEEEEENS4_6LayoutISC_NS5_IJNSA_ILi0EEESV_SV_EEEEENS5_IJNS4_10UnderscoreESY_SY_EEEEENS4_13SM90_TMA_LOADENS4_14ComposedLayoutINS4_7SwizzleILi2ELi4ELi3EEENS4_18smem_ptr_flag_bitsILi8EEENSU_INS5_IJSF_NSA_ILi8EEEEEENS5_IJSB_SF_EEEEEEENS4_9Copy_AtomIJNS4_39AutoVectorizingCopyWithAssumedAlignmentILi128EEESJ_EEENS4_8identityES11_NS12_INS13_ILi3ELi4ELi3EEES16_NSU_INS5_IJS17_SH_EEENS5_IJSH_SB_EEEEEEEvS1G_EENS_8epilogue10collective6detail29Sm90TmaWarpSpecializedAdapterINS1O_15DefaultEpilogueISJ_SL_SL_NS1N_6thread17LinearCombinationISJ_Li1EffLNS1S_9ScaleType4KindE0ELNS_15FloatRoundStyleE2ESJ_EENS1_15EpilogueDefaultEEEEEvvEEEEvNT_6ParamsE,"aw",@nobits
	.sectionflags	@""
	.align	16
	.zero		1024


//--------------------- .nv.shared.reserved.0     --------------------------
	.section	.nv.shared.reserved.0,"aw",@nobits
	.weak		__nv_reservedSMEM_offset_0_alias
	.size		__nv_reservedSMEM_offset_0_alias, 0, 0
	.other		__nv_reservedSMEM_offset_0_alias,@"STO_CUDA_RESERVED_SHARED STV_DEFAULT"
__nv_reservedSMEM_offset_0_alias:
	.zero		0


//--------------------- .nv.global                --------------------------
	.section	.nv.global,"aw",@nobits
.nv.global:
	.type		_ZN40_INTERNAL_1a77f2af_4_k_cu_6f691b5d_237454cute1_E,@object
	.size		_ZN40_INTERNAL_1a77f2af_4_k_cu_6f691b5d_237454cute1_E,(_ZN40_INTERNAL_1a77f2af_4_k_cu_6f691b5d_237454cuda3std3__45__cpo6cbeginE - _ZN40_INTERNAL_1a77f2af_4_k_cu_6f691b5d_237454cute1_E)
_ZN40_INTERNAL_1a77f2af_4_k_cu_6f691b5d_237454cute1_E:
	.zero		1
	.type		_ZN40_INTERNAL_1a77f2af_4_k_cu_6f691b5d_237454cuda3std3__45__cpo6cbeginE,@object
	.size		_ZN40_INTERNAL_1a77f2af_4_k_cu_6f691b5d_237454cuda3std3__45__cpo6cbeginE,(_ZN40_INTERNAL_1a77f2af_4_k_cu_6f691b5d_237454cuda3std3__48in_placeE - _ZN40_INTERNAL_1a77f2af_4_k_cu_6f691b5d_237454cuda3std3__45__cpo6cbeginE)
_ZN40_INTERNAL_1a77f2af_4_k_cu_6f691b5d_237454cuda3std3__45__cpo6cbeginE:
	.zero		1
	.type		_ZN40_INTERNAL_1a77f2af_4_k_cu_6f691b5d_237454cuda3std3__48in_placeE,@object
	.size		_ZN40_INTERNAL_1a77f2af_4_k_cu_6f691b5d_237454cuda3std3__48in_placeE,(_ZN40_INTERNAL_1a77f2af_4_k_cu_6f691b5d_237454cuda3std6ranges3__45__cpo9iter_moveE - _ZN40_INTERNAL_1a77f2af_4_k_cu_6f691b5d_237454cuda3std3__48in_placeE)
_ZN40_INTERNAL_1a77f2af_4_k_cu_6f691b5d_237454cuda3std3__48in_placeE:
	.zero		1
	.type		_ZN40_INTERNAL_1a77f2af_4_k_cu_6f691b5d_237454cuda3std6ranges3__45__cpo9iter_moveE,@object
	.size		_ZN40_INTERNAL_1a77f2af_4_k_cu_6f691b5d_237454cuda3std6ranges3__45__cpo9iter_moveE,(_ZN40_INTERNAL_1a77f2af_4_k_cu_6f691b5d_237454cuda3std3__45__cpo5beginE - _ZN40_INTERNAL_1a77f2af_4_k_cu_6f691b5d_237454cuda3std6ranges3__45__cpo9iter_moveE)
_ZN40_INTERNAL_1a77f2af_4_k_cu_6f691b5d_237454cuda3std6ranges3__45__cpo9iter_moveE:
	.zero		1
	.type		_ZN40_INTERNAL_1a77f2af_4_k_cu_6f691b5d_237454cuda3std3__45__cpo5beginE,@object
	.size		_ZN40_INTERNAL_1a77f2af_4_k_cu_6f691b5d_237454cuda3std3__45__cpo5beginE,(_ZN40_INTERNAL_1a77f2af_4_k_cu_6f691b5d_237454cuda3std3__442_GLOBAL__N__1a77f2af_4_k_cu_6f691b5d_237456ignoreE - _ZN40_INTERNAL_1a77f2af_4_k_cu_6f691b5d_237454cuda3std3__45__cpo5beginE)
_ZN40_INTERNAL_1a77f2af_4_k_cu_6f691b5d_237454cuda3std3__45__cpo5beginE:
	.zero		1
	.type		_ZN40_INTERNAL_1a77f2af_4_k_cu_6f691b5d_237454cuda3std3__442_GLOBAL__N__1a77f2af_4_k_cu_6f691b5d_237456ignoreE,@object
	.size		_ZN40_INTERNAL_1a77f2af_4_k_cu_6f691b5d_237454cuda3std3__442_GLOBAL__N__1a77f2af_4_k_cu_6f691b5d_237456ignoreE,(_ZN40_INTERNAL_1a77f2af_4_k_cu_6f691b5d_237454cute7productE - _ZN40_INTERNAL_1a77f2af_4_k_cu_6f691b5d_237454cuda3std3__442_GLOBAL__N__1a77f2af_4_k_cu_6f691b5d_237456ignoreE)
_ZN40_INTERNAL_1a77f2af_4_k_cu_6f691b5d_237454cuda3std3__442_GLOBAL__N__1a77f2af_4_k_cu_6f691b5d_237456ignoreE:
	.zero		1
	.type		_ZN40_INTERNAL_1a77f2af_4_k_cu_6f691b5d_237454cute7productE,@object
	.size		_ZN40_INTERNAL_1a77f2af_4_k_cu_6f691b5d_237454cute7productE,(_ZN40_INTERNAL_1a77f2af_4_k_cu_6f691b5d_237454cuda3std3__45__cpo3endE - _ZN40_INTERNAL_1a77f2af_4_k_cu_6f691b5d_237454cute7productE)
_ZN40_INTERNAL_1a77f2af_4_k_cu_6f691b5d_237454cute7productE:
	.zero		1
	.type		_ZN40_INTERNAL_1a77f2af_4_k_cu_6f691b5d_237454cuda3std3__45__cpo3endE,@object
	.size		_ZN40_INTERNAL_1a77f2af_4_k_cu_6f691b5d_237454cuda3std3__45__cpo3endE,(_ZN40_INTERNAL_1a77f2af_4_k_cu_6f691b5d_237454cuda3std3__419piecewise_constructE - _ZN40_INTERNAL_1a77f2af_4_k_cu_6f691b5d_237454cuda3std3__45__cpo3endE)
_ZN40_INTERNAL_1a77f2af_4_k_cu_6f691b5d_237454cuda3std3__45__cpo3endE:
	.zero		1
	.type		_ZN40_INTERNAL_1a77f2af_4_k_cu_6f691b5d_237454cuda3std3__419piecewise_constructE,@object
	.size		_ZN40_INTERNAL_1a77f2af_4_k_cu_6f691b5d_237454cuda3std3__419piecewise_constructE,(_ZN40_INTERNAL_1a77f2af_4_k_cu_6f691b5d_237454cuda3std3__45__cpo4cendE - _ZN40_INTERNAL_1a77f2af_4_k_cu_6f691b5d_237454cuda3std3__419piecewise_constructE)
_ZN40_INTERNAL_1a77f2af_4_k_cu_6f691b5d_237454cuda3std3__419piecewise_constructE:
	.zero		1
	.type		_ZN40_INTERNAL_1a77f2af_4_k_cu_6f691b5d_237454cuda3std3__45__cpo4cendE,@object
	.size		_ZN40_INTERNAL_1a77f2af_4_k_cu_6f691b5d_237454cuda3std3__45__cpo4cendE,(_ZN40_INTERNAL_1a77f2af_4_k_cu_6f691b5d_237454cuda3std6ranges3__45__cpo4swapE - _ZN40_INTERNAL_1a77f2af_4_k_cu_6f691b5d_237454cuda3std3__45__cpo4cendE)
_ZN40_INTERNAL_1a77f2af_4_k_cu_6f691b5d_237454cuda3std3__45__cpo4cendE:
	.zero		1
	.type		_ZN40_INTERNAL_1a77f2af_4_k_cu_6f691b5d_237454cuda3std6ranges3__45__cpo4swapE,@object
	.size		_ZN40_INTERNAL_1a77f2af_4_k_cu_6f691b5d_237454cuda3std6ranges3__45__cpo4swapE,(.L_9 - _ZN40_INTERNAL_1a77f2af_4_k_cu_6f691b5d_237454cuda3std6ranges3__45__cpo4swapE)
_ZN40_INTERNAL_1a77f2af_4_k_cu_6f691b5d_237454cuda3std6ranges3__45__cpo4swapE:
	.zero		1
.L_9:


//--------------------- .nv.constant0._ZN7cutlass13device_kernelINS_4gemm6kernel13GemmUniversalIN4cute5tupleIJiiiiEEENS1_10collective13CollectiveMmaINS1_39MainloopSm90TmaGmmaRmemAWarpSpecializedILi5ENS5_IJNS4_1CILi1EEESB_SB_EEENS1_32KernelTmaWarpSpecializedPingpongEEENS5_IJNSA_ILi64EEENSA_ILi256EEENSA_ILi128EEEEEENS_12float_e4m3_tENS5_IJSB_llEEESJ_NS5_IJlSB_lEEENS4_8TiledMMAINS4_8MMA_AtomIJNS4_4SM904GMMA31MMA_64x256x32_F32E4M3E4M3_RS_TNILNSP_7ScaleInE1ELSR_1EEEEEENS4_6LayoutISC_NS5_IJNSA_ILi0EEESV_SV_EEEEENS5_IJNS4_10UnderscoreESY_SY_EEEEENS4_13SM90_TMA_LOADENS4_14ComposedLayoutINS4_7SwizzleILi2ELi4ELi3EEENS4_18smem_ptr_flag_bitsILi8EEENSU_INS5_IJSF_NSA_ILi8EEEEEENS5_IJSB_SF_EEEEEEENS4_9Copy_AtomIJNS4_39AutoVectorizingCopyWithAssumedAlignmentILi128EEESJ_EEENS4_8identityES11_NS12_INS13_ILi3ELi4ELi3EEES16_NSU_INS5_IJS17_SH_EEENS5_IJSH_SB_EEEEEEEvS1G_EENS_8epilogue10collective6detail29Sm90TmaWarpSpecializedAdapterINS1O_15DefaultEpilogueISJ_SL_SL_NS1N_6thread17LinearCombinationISJ_Li1EffLNS1S_9ScaleType4KindE0ELNS_15FloatRoundStyleE2ESJ_EENS1_15EpilogueDefaultEEEEEvvEEEEvNT_6ParamsE --------------------------
	.section	.nv.constant0._ZN7cutlass13device_kernelINS_4gemm6kernel13GemmUniversalIN4cute5tupleIJiiiiEEENS1_10collective13CollectiveMmaINS1_39MainloopSm90TmaGmmaRmemAWarpSpecializedILi5ENS5_IJNS4_1CILi1EEESB_SB_EEENS1_32KernelTmaWarpSpecializedPingpongEEENS5_IJNSA_ILi64EEENSA_ILi256EEENSA_ILi128EEEEEENS_12float_e4m3_tENS5_IJSB_llEEESJ_NS5_IJlSB_lEEENS4_8TiledMMAINS4_8MMA_AtomIJNS4_4SM904GMMA31MMA_64x256x32_F32E4M3E4M3_RS_TNILNSP_7ScaleInE1ELSR_1EEEEEENS4_6LayoutISC_NS5_IJNSA_ILi0EEESV_SV_EEEEENS5_IJNS4_10UnderscoreESY_SY_EEEEENS4_13SM90_TMA_LOADENS4_14ComposedLayoutINS4_7SwizzleILi2ELi4ELi3EEENS4_18smem_ptr_flag_bitsILi8EEENSU_INS5_IJSF_NSA_ILi8EEEEEENS5_IJSB_SF_EEEEEEENS4_9Copy_AtomIJNS4_39AutoVectorizingCopyWithAssumedAlignmentILi128EEESJ_EEENS4_8identityES11_NS12_INS13_ILi3ELi4ELi3EEES16_NSU_INS5_IJS17_SH_EEENS5_IJSH_SB_EEEEEEEvS1G_EENS_8epilogue10collective6detail29Sm90TmaWarpSpecializedAdapterINS1O_15DefaultEpilogueISJ_SL_SL_NS1N_6thread17LinearCombinationISJ_Li1EffLNS1S_9ScaleType4KindE0ELNS_15FloatRoundStyleE2ESJ_EENS1_15EpilogueDefaultEEEEEvvEEEEvNT_6ParamsE,"a",@progbits
	.sectionflags	@""
	.align	4
.nv.constant0._ZN7cutlass13device_kernelINS_4gemm6kernel13GemmUniversalIN4cute5tupleIJiiiiEEENS1_10collective13CollectiveMmaINS1_39MainloopSm90TmaGmmaRmemAWarpSpecializedILi5ENS5_IJNS4_1CILi1EEESB_SB_EEENS1_32KernelTmaWarpSpecializedPingpongEEENS5_IJNSA_ILi64EEENSA_ILi256EEENSA_ILi128EEEEEENS_12float_e4m3_tENS5_IJSB_llEEESJ_NS5_IJlSB_lEEENS4_8TiledMMAINS4_8MMA_AtomIJNS4_4SM904GMMA31MMA_64x256x32_F32E4M3E4M3_RS_TNILNSP_7ScaleInE1ELSR_1EEEEEENS4_6LayoutISC_NS5_IJNSA_ILi0EEESV_SV_EEEEENS5_IJNS4_10UnderscoreESY_SY_EEEEENS4_13SM90_TMA_LOADENS4_14ComposedLayoutINS4_7SwizzleILi2ELi4ELi3EEENS4_18smem_ptr_flag_bitsILi8EEENSU_INS5_IJSF_NSA_ILi8EEEEEENS5_IJSB_SF_EEEEEEENS4_9Copy_AtomIJNS4_39AutoVectorizingCopyWithAssumedAlignmentILi128EEESJ_EEENS4_8identityES11_NS12_INS13_ILi3ELi4ELi3EEES16_NSU_INS5_IJS17_SH_EEENS5_IJSH_SB_EEEEEEEvS1G_EENS_8epilogue10collective6detail29Sm90TmaWarpSpecializedAdapterINS1O_15DefaultEpilogueISJ_SL_SL_NS1N_6thread17LinearCombinationISJ_Li1EffLNS1S_9ScaleType4KindE0ELNS_15FloatRoundStyleE2ESJ_EENS1_15EpilogueDefaultEEEEEvvEEEEvNT_6ParamsE:
	.zero		1664


//--------------------- SYMBOLS --------------------------

	.type		.nv.reservedSmem.offset0,@object
	.size		.nv.reservedSmem.offset0,0x4
	.type		__assertfail,@function
